//
// Generated by NVIDIA NVVM Compiler
//
// Compiler Build ID: CL-36424714
// Cuda compilation tools, release 13.0, V13.0.88
// Based on NVVM 20.0.0
//

.version 9.0
.target sm_100
.address_size 64

	// .globl	_Z10knn_kernelPK6float2iS1_iPSt4pairIifEii
.extern .shared .align 16 .b8 smem[];

.visible .entry _Z10knn_kernelPK6float2iS1_iPSt4pairIifEii(
	.param .u64 .ptr .align 1 _Z10knn_kernelPK6float2iS1_iPSt4pairIifEii_param_0,
	.param .u32 _Z10knn_kernelPK6float2iS1_iPSt4pairIifEii_param_1,
	.param .u64 .ptr .align 1 _Z10knn_kernelPK6float2iS1_iPSt4pairIifEii_param_2,
	.param .u32 _Z10knn_kernelPK6float2iS1_iPSt4pairIifEii_param_3,
	.param .u64 .ptr .align 1 _Z10knn_kernelPK6float2iS1_iPSt4pairIifEii_param_4,
	.param .u32 _Z10knn_kernelPK6float2iS1_iPSt4pairIifEii_param_5,
	.param .u32 _Z10knn_kernelPK6float2iS1_iPSt4pairIifEii_param_6
)
{
	.local .align 16 .b8 	__local_depot0[256];
	.reg .b64 	%SP;
	.reg .b64 	%SPL;
	.reg .pred 	%p<189>;
	.reg .b32 	%r<319>;
	.reg .b32 	%f<478>;
	.reg .b64 	%rd<37>;

	mov.u64 	%SPL, __local_depot0;
	ld.param.u64 	%rd10, [_Z10knn_kernelPK6float2iS1_iPSt4pairIifEii_param_0];
	ld.param.u32 	%r66, [_Z10knn_kernelPK6float2iS1_iPSt4pairIifEii_param_1];
	ld.param.u32 	%r68, [_Z10knn_kernelPK6float2iS1_iPSt4pairIifEii_param_5];
	add.u64 	%rd1, %SPL, 0;
	add.u64 	%rd2, %SPL, 128;
	mov.u32 	%r70, %tid.x;
	and.b32  	%r1, %r70, 31;
	shr.u32 	%r71, %r70, 5;
	mov.u32 	%r72, %ctaid.x;
	shl.b32 	%r73, %r72, 3;
	add.s32 	%r2, %r73, %r71;
	setp.ge.u32 	%p1, %r73, %r66;
	@%p1 bra 	$L__BB0_163;
	ld.param.u32 	%r286, [_Z10knn_kernelPK6float2iS1_iPSt4pairIifEii_param_1];
	setp.ge.s32 	%p2, %r2, %r286;
	shr.s32 	%r3, %r68, 5;
	mov.f32 	%f312, 0f00000000;
	mov.f32 	%f313, %f312;
	@%p2 bra 	$L__BB0_69;
	setp.lt.s32 	%p3, %r3, 1;
	@%p3 bra 	$L__BB0_4;
	mov.b32 	%r74, 2139095040;
	st.local.u32 	[%rd1], %r74;
	mov.b32 	%r75, -1;
	st.local.u32 	[%rd2], %r75;
$L__BB0_4:
	setp.lt.s32 	%p4, %r3, 2;
	@%p4 bra 	$L__BB0_6;
	mov.b32 	%r76, 2139095040;
	st.local.u32 	[%rd1+4], %r76;
	mov.b32 	%r77, -1;
	st.local.u32 	[%rd2+4], %r77;
$L__BB0_6:
	setp.lt.s32 	%p5, %r3, 3;
	@%p5 bra 	$L__BB0_8;
	mov.b32 	%r78, 2139095040;
	st.local.u32 	[%rd1+8], %r78;
	mov.b32 	%r79, -1;
	st.local.u32 	[%rd2+8], %r79;
$L__BB0_8:
	setp.lt.s32 	%p6, %r3, 4;
	@%p6 bra 	$L__BB0_10;
	mov.b32 	%r80, 2139095040;
	st.local.u32 	[%rd1+12], %r80;
	mov.b32 	%r81, -1;
	st.local.u32 	[%rd2+12], %r81;
$L__BB0_10:
	setp.lt.s32 	%p7, %r3, 5;
	@%p7 bra 	$L__BB0_12;
	mov.b32 	%r82, 2139095040;
	st.local.u32 	[%rd1+16], %r82;
	mov.b32 	%r83, -1;
	st.local.u32 	[%rd2+16], %r83;
$L__BB0_12:
	setp.lt.s32 	%p8, %r3, 6;
	@%p8 bra 	$L__BB0_14;
	mov.b32 	%r84, 2139095040;
	st.local.u32 	[%rd1+20], %r84;
	mov.b32 	%r85, -1;
	st.local.u32 	[%rd2+20], %r85;
$L__BB0_14:
	setp.lt.s32 	%p9, %r3, 7;
	@%p9 bra 	$L__BB0_16;
	mov.b32 	%r86, 2139095040;
	st.local.u32 	[%rd1+24], %r86;
	mov.b32 	%r87, -1;
	st.local.u32 	[%rd2+24], %r87;
$L__BB0_16:
	setp.lt.s32 	%p10, %r3, 8;
	@%p10 bra 	$L__BB0_18;
	mov.b32 	%r88, 2139095040;
	st.local.u32 	[%rd1+28], %r88;
	mov.b32 	%r89, -1;
	st.local.u32 	[%rd2+28], %r89;
$L__BB0_18:
	setp.lt.s32 	%p11, %r3, 9;
	@%p11 bra 	$L__BB0_20;
	mov.b32 	%r90, 2139095040;
	st.local.u32 	[%rd1+32], %r90;
	mov.b32 	%r91, -1;
	st.local.u32 	[%rd2+32], %r91;
$L__BB0_20:
	setp.lt.s32 	%p12, %r3, 10;
	@%p12 bra 	$L__BB0_22;
	mov.b32 	%r92, 2139095040;
	st.local.u32 	[%rd1+36], %r92;
	mov.b32 	%r93, -1;
	st.local.u32 	[%rd2+36], %r93;
$L__BB0_22:
	setp.lt.s32 	%p13, %r3, 11;
	@%p13 bra 	$L__BB0_24;
	mov.b32 	%r94, 2139095040;
	st.local.u32 	[%rd1+40], %r94;
	mov.b32 	%r95, -1;
	st.local.u32 	[%rd2+40], %r95;
$L__BB0_24:
	setp.lt.s32 	%p14, %r3, 12;
	@%p14 bra 	$L__BB0_26;
	mov.b32 	%r96, 2139095040;
	st.local.u32 	[%rd1+44], %r96;
	mov.b32 	%r97, -1;
	st.local.u32 	[%rd2+44], %r97;
$L__BB0_26:
	setp.lt.s32 	%p15, %r3, 13;
	@%p15 bra 	$L__BB0_28;
	mov.b32 	%r98, 2139095040;
	st.local.u32 	[%rd1+48], %r98;
	mov.b32 	%r99, -1;
	st.local.u32 	[%rd2+48], %r99;
$L__BB0_28:
	setp.lt.s32 	%p16, %r3, 14;
	@%p16 bra 	$L__BB0_30;
	mov.b32 	%r100, 2139095040;
	st.local.u32 	[%rd1+52], %r100;
	mov.b32 	%r101, -1;
	st.local.u32 	[%rd2+52], %r101;
$L__BB0_30:
	setp.lt.s32 	%p17, %r3, 15;
	@%p17 bra 	$L__BB0_32;
	mov.b32 	%r102, 2139095040;
	st.local.u32 	[%rd1+56], %r102;
	mov.b32 	%r103, -1;
	st.local.u32 	[%rd2+56], %r103;
$L__BB0_32:
	setp.lt.s32 	%p18, %r3, 16;
	@%p18 bra 	$L__BB0_34;
	mov.b32 	%r104, 2139095040;
	st.local.u32 	[%rd1+60], %r104;
	mov.b32 	%r105, -1;
	st.local.u32 	[%rd2+60], %r105;
$L__BB0_34:
	setp.lt.s32 	%p19, %r3, 17;
	@%p19 bra 	$L__BB0_36;
	mov.b32 	%r106, 2139095040;
	st.local.u32 	[%rd1+64], %r106;
	mov.b32 	%r107, -1;
	st.local.u32 	[%rd2+64], %r107;
$L__BB0_36:
	setp.lt.s32 	%p20, %r3, 18;
	@%p20 bra 	$L__BB0_38;
	mov.b32 	%r108, 2139095040;
	st.local.u32 	[%rd1+68], %r108;
	mov.b32 	%r109, -1;
	st.local.u32 	[%rd2+68], %r109;
$L__BB0_38:
	setp.lt.s32 	%p21, %r3, 19;
	@%p21 bra 	$L__BB0_40;
	mov.b32 	%r110, 2139095040;
	st.local.u32 	[%rd1+72], %r110;
	mov.b32 	%r111, -1;
	st.local.u32 	[%rd2+72], %r111;
$L__BB0_40:
	setp.lt.s32 	%p22, %r3, 20;
	@%p22 bra 	$L__BB0_42;
	mov.b32 	%r112, 2139095040;
	st.local.u32 	[%rd1+76], %r112;
	mov.b32 	%r113, -1;
	st.local.u32 	[%rd2+76], %r113;
$L__BB0_42:
	setp.lt.s32 	%p23, %r3, 21;
	@%p23 bra 	$L__BB0_44;
	mov.b32 	%r114, 2139095040;
	st.local.u32 	[%rd1+80], %r114;
	mov.b32 	%r115, -1;
	st.local.u32 	[%rd2+80], %r115;
$L__BB0_44:
	setp.lt.s32 	%p24, %r3, 22;
	@%p24 bra 	$L__BB0_46;
	mov.b32 	%r116, 2139095040;
	st.local.u32 	[%rd1+84], %r116;
	mov.b32 	%r117, -1;
	st.local.u32 	[%rd2+84], %r117;
$L__BB0_46:
	setp.lt.s32 	%p25, %r3, 23;
	@%p25 bra 	$L__BB0_48;
	mov.b32 	%r118, 2139095040;
	st.local.u32 	[%rd1+88], %r118;
	mov.b32 	%r119, -1;
	st.local.u32 	[%rd2+88], %r119;
$L__BB0_48:
	setp.lt.s32 	%p26, %r3, 24;
	@%p26 bra 	$L__BB0_50;
	mov.b32 	%r120, 2139095040;
	st.local.u32 	[%rd1+92], %r120;
	mov.b32 	%r121, -1;
	st.local.u32 	[%rd2+92], %r121;
$L__BB0_50:
	setp.lt.s32 	%p27, %r3, 25;
	@%p27 bra 	$L__BB0_52;
	mov.b32 	%r122, 2139095040;
	st.local.u32 	[%rd1+96], %r122;
	mov.b32 	%r123, -1;
	st.local.u32 	[%rd2+96], %r123;
$L__BB0_52:
	setp.lt.s32 	%p28, %r3, 26;
	@%p28 bra 	$L__BB0_54;
	mov.b32 	%r124, 2139095040;
	st.local.u32 	[%rd1+100], %r124;
	mov.b32 	%r125, -1;
	st.local.u32 	[%rd2+100], %r125;
$L__BB0_54:
	setp.lt.s32 	%p29, %r3, 27;
	@%p29 bra 	$L__BB0_56;
	mov.b32 	%r126, 2139095040;
	st.local.u32 	[%rd1+104], %r126;
	mov.b32 	%r127, -1;
	st.local.u32 	[%rd2+104], %r127;
$L__BB0_56:
	setp.lt.s32 	%p30, %r3, 28;
	@%p30 bra 	$L__BB0_58;
	mov.b32 	%r128, 2139095040;
	st.local.u32 	[%rd1+108], %r128;
	mov.b32 	%r129, -1;
	st.local.u32 	[%rd2+108], %r129;
$L__BB0_58:
	setp.lt.s32 	%p31, %r3, 29;
	@%p31 bra 	$L__BB0_60;
	mov.b32 	%r130, 2139095040;
	st.local.u32 	[%rd1+112], %r130;
	mov.b32 	%r131, -1;
	st.local.u32 	[%rd2+112], %r131;
$L__BB0_60:
	setp.lt.s32 	%p32, %r3, 30;
	@%p32 bra 	$L__BB0_62;
	mov.b32 	%r132, 2139095040;
	st.local.u32 	[%rd1+116], %r132;
	mov.b32 	%r133, -1;
	st.local.u32 	[%rd2+116], %r133;
$L__BB0_62:
	setp.lt.s32 	%p33, %r3, 31;
	@%p33 bra 	$L__BB0_64;
	mov.b32 	%r134, 2139095040;
	st.local.u32 	[%rd1+120], %r134;
	mov.b32 	%r135, -1;
	st.local.u32 	[%rd2+120], %r135;
$L__BB0_64:
	setp.lt.s32 	%p34, %r3, 32;
	@%p34 bra 	$L__BB0_66;
	mov.b32 	%r136, 2139095040;
	st.local.u32 	[%rd1+124], %r136;
	mov.b32 	%r137, -1;
	st.local.u32 	[%rd2+124], %r137;
$L__BB0_66:
	setp.ne.s32 	%p35, %r1, 0;
	mov.b32 	%r298, 0;
	mov.u32 	%r299, %r298;
	@%p35 bra 	$L__BB0_68;
	cvta.to.global.u64 	%rd15, %rd10;
	mul.wide.s32 	%rd16, %r2, 8;
	add.s64 	%rd17, %rd15, %rd16;
	ld.global.nc.v2.u32 	{%r298, %r299}, [%rd17];
$L__BB0_68:
	shfl.sync.idx.b32	%r139|%p36, %r298, 0, 31, -1;
	mov.b32 	%f312, %r139;
	shfl.sync.idx.b32	%r140|%p37, %r299, 0, 31, -1;
	mov.b32 	%f313, %r140;
$L__BB0_69:
	ld.param.u32 	%r289, [_Z10knn_kernelPK6float2iS1_iPSt4pairIifEii_param_3];
	setp.lt.s32 	%p38, %r289, 1;
	mov.f32 	%f380, 0f7F800000;
	mov.f32 	%f381, %f380;
	mov.f32 	%f382, %f380;
	mov.f32 	%f383, %f380;
	mov.f32 	%f384, %f380;
	mov.f32 	%f385, %f380;
	mov.f32 	%f386, %f380;
	mov.f32 	%f387, %f380;
	mov.f32 	%f388, %f380;
	mov.f32 	%f389, %f380;
	mov.f32 	%f390, %f380;
	mov.f32 	%f391, %f380;
	mov.f32 	%f392, %f380;
	mov.f32 	%f393, %f380;
	mov.f32 	%f394, %f380;
	mov.f32 	%f395, %f380;
	mov.f32 	%f396, %f380;
	mov.f32 	%f397, %f380;
	mov.f32 	%f398, %f380;
	mov.f32 	%f399, %f380;
	mov.f32 	%f400, %f380;
	mov.f32 	%f401, %f380;
	mov.f32 	%f402, %f380;
	mov.f32 	%f403, %f380;
	mov.f32 	%f404, %f380;
	mov.f32 	%f405, %f380;
	mov.f32 	%f406, %f380;
	mov.f32 	%f407, %f380;
	mov.f32 	%f408, %f380;
	mov.f32 	%f409, %f380;
	mov.f32 	%f410, %f380;
	mov.f32 	%f411, %f380;
	@%p38 bra 	$L__BB0_80;
	mov.b32 	%r300, 0;
	mov.f32 	%f380, 0f7F800000;
	mov.u32 	%r146, smem;
	mov.u32 	%r148, %ntid.x;
	mov.u32 	%r305, %r300;
	mov.f32 	%f412, %f380;
$L__BB0_71:
	ld.param.u32 	%r292, [_Z10knn_kernelPK6float2iS1_iPSt4pairIifEii_param_6];
	ld.param.u32 	%r290, [_Z10knn_kernelPK6float2iS1_iPSt4pairIifEii_param_3];
	sub.s32 	%r142, %r290, %r300;
	min.s32 	%r10, %r142, %r292;
	setp.ge.s32 	%p39, %r70, %r10;
	@%p39 bra 	$L__BB0_74;
	mov.u32 	%r302, %r70;
$L__BB0_73:
	ld.param.u64 	%rd33, [_Z10knn_kernelPK6float2iS1_iPSt4pairIifEii_param_2];
	add.s32 	%r144, %r302, %r300;
	mul.wide.s32 	%rd19, %r144, 8;
	add.s64 	%rd18, %rd33, %rd19;
	// begin inline asm
	ld.global.nc.v2.f32 {%f208,%f209}, [%rd18];
	// end inline asm
	shl.b32 	%r145, %r302, 3;
	add.s32 	%r147, %r146, %r145;
	st.shared.v2.f32 	[%r147], {%f208, %f209};
	add.s32 	%r302, %r302, %r148;
	setp.lt.s32 	%p40, %r302, %r10;
	@%p40 bra 	$L__BB0_73;
$L__BB0_74:
	ld.param.u32 	%r287, [_Z10knn_kernelPK6float2iS1_iPSt4pairIifEii_param_1];
	mov.u32 	%r149, %ctaid.x;
	shl.b32 	%r150, %r149, 3;
	mov.u32 	%r151, %tid.x;
	shr.u32 	%r152, %r151, 5;
	add.s32 	%r153, %r150, %r152;
	setp.ge.s32 	%p41, %r153, %r287;
	bar.sync 	0;
	and.b32  	%r154, %r151, 31;
	setp.ge.s32 	%p42, %r154, %r10;
	or.pred  	%p43, %p41, %p42;
	@%p43 bra 	$L__BB0_79;
	mov.u32 	%r155, %tid.x;
	and.b32  	%r303, %r155, 31;
$L__BB0_76:
	shl.b32 	%r156, %r303, 3;
	mov.u32 	%r157, smem;
	add.s32 	%r158, %r157, %r156;
	ld.shared.v2.f32 	{%f210, %f211}, [%r158];
	sub.f32 	%f212, %f210, %f312;
	sub.f32 	%f213, %f211, %f313;
	mul.f32 	%f214, %f213, %f213;
	fma.rn.f32 	%f71, %f212, %f212, %f214;
	setp.geu.f32 	%p44, %f71, %f412;
	@%p44 bra 	$L__BB0_78;
	shr.s32 	%r159, %r68, 5;
	setp.gt.s32 	%p45, %r159, 31;
	setp.gt.s32 	%p46, %r159, 30;
	setp.gt.s32 	%p47, %r159, 29;
	setp.gt.s32 	%p48, %r159, 28;
	setp.gt.s32 	%p49, %r159, 27;
	setp.gt.s32 	%p50, %r159, 26;
	setp.gt.s32 	%p51, %r159, 25;
	setp.gt.s32 	%p52, %r159, 24;
	setp.gt.s32 	%p53, %r159, 23;
	setp.gt.s32 	%p54, %r159, 22;
	setp.gt.s32 	%p55, %r159, 21;
	setp.gt.s32 	%p56, %r159, 20;
	setp.gt.s32 	%p57, %r159, 19;
	setp.gt.s32 	%p58, %r159, 18;
	setp.gt.s32 	%p59, %r159, 17;
	setp.gt.s32 	%p60, %r159, 16;
	setp.gt.s32 	%p61, %r159, 15;
	setp.gt.s32 	%p62, %r159, 14;
	setp.gt.s32 	%p63, %r159, 13;
	setp.gt.s32 	%p64, %r159, 12;
	setp.gt.s32 	%p65, %r159, 11;
	setp.gt.s32 	%p66, %r159, 10;
	setp.gt.s32 	%p67, %r159, 9;
	setp.gt.s32 	%p68, %r159, 8;
	setp.gt.s32 	%p69, %r159, 7;
	setp.gt.s32 	%p70, %r159, 6;
	setp.gt.s32 	%p71, %r159, 5;
	setp.gt.s32 	%p72, %r159, 4;
	setp.gt.s32 	%p73, %r159, 3;
	setp.gt.s32 	%p74, %r159, 2;
	setp.gt.s32 	%p75, %r159, 1;
	mul.wide.s32 	%rd20, %r305, 4;
	add.s64 	%rd21, %rd1, %rd20;
	st.local.f32 	[%rd21], %f71;
	add.s64 	%rd22, %rd2, %rd20;
	add.s32 	%r160, %r303, %r300;
	st.local.u32 	[%rd22], %r160;
	ld.local.v4.f32 	{%f411, %f410, %f409, %f408}, [%rd1];
	setp.gt.f32 	%p76, %f410, %f411;
	and.pred  	%p77, %p75, %p76;
	selp.f32 	%f219, %f410, %f411, %p77;
	selp.u32 	%r161, 1, 0, %p77;
	setp.gt.f32 	%p78, %f409, %f219;
	and.pred  	%p79, %p74, %p78;
	selp.f32 	%f221, %f409, %f219, %p79;
	selp.b32 	%r162, 2, %r161, %p79;
	setp.gt.f32 	%p80, %f408, %f221;
	and.pred  	%p81, %p73, %p80;
	selp.f32 	%f223, %f408, %f221, %p81;
	selp.b32 	%r163, 3, %r162, %p81;
	ld.local.v4.f32 	{%f407, %f406, %f405, %f404}, [%rd1+16];
	setp.gt.f32 	%p82, %f407, %f223;
	and.pred  	%p83, %p72, %p82;
	selp.f32 	%f229, %f407, %f223, %p83;
	selp.b32 	%r164, 4, %r163, %p83;
	setp.gt.f32 	%p84, %f406, %f229;
	and.pred  	%p85, %p71, %p84;
	selp.f32 	%f231, %f406, %f229, %p85;
	selp.b32 	%r165, 5, %r164, %p85;
	setp.gt.f32 	%p86, %f405, %f231;
	and.pred  	%p87, %p70, %p86;
	selp.f32 	%f233, %f405, %f231, %p87;
	selp.b32 	%r166, 6, %r165, %p87;
	setp.gt.f32 	%p88, %f404, %f233;
	and.pred  	%p89, %p69, %p88;
	selp.f32 	%f235, %f404, %f233, %p89;
	selp.b32 	%r167, 7, %r166, %p89;
	ld.local.v4.f32 	{%f403, %f402, %f401, %f400}, [%rd1+32];
	setp.gt.f32 	%p90, %f403, %f235;
	and.pred  	%p91, %p68, %p90;
	selp.f32 	%f241, %f403, %f235, %p91;
	selp.b32 	%r168, 8, %r167, %p91;
	setp.gt.f32 	%p92, %f402, %f241;
	and.pred  	%p93, %p67, %p92;
	selp.f32 	%f243, %f402, %f241, %p93;
	selp.b32 	%r169, 9, %r168, %p93;
	setp.gt.f32 	%p94, %f401, %f243;
	and.pred  	%p95, %p66, %p94;
	selp.f32 	%f245, %f401, %f243, %p95;
	selp.b32 	%r170, 10, %r169, %p95;
	setp.gt.f32 	%p96, %f400, %f245;
	and.pred  	%p97, %p65, %p96;
	selp.f32 	%f247, %f400, %f245, %p97;
	selp.b32 	%r171, 11, %r170, %p97;
	ld.local.v4.f32 	{%f399, %f398, %f397, %f396}, [%rd1+48];
	setp.gt.f32 	%p98, %f399, %f247;
	and.pred  	%p99, %p64, %p98;
	selp.f32 	%f253, %f399, %f247, %p99;
	selp.b32 	%r172, 12, %r171, %p99;
	setp.gt.f32 	%p100, %f398, %f253;
	and.pred  	%p101, %p63, %p100;
	selp.f32 	%f255, %f398, %f253, %p101;
	selp.b32 	%r173, 13, %r172, %p101;
	setp.gt.f32 	%p102, %f397, %f255;
	and.pred  	%p103, %p62, %p102;
	selp.f32 	%f257, %f397, %f255, %p103;
	selp.b32 	%r174, 14, %r173, %p103;
	setp.gt.f32 	%p104, %f396, %f257;
	and.pred  	%p105, %p61, %p104;
	selp.f32 	%f259, %f396, %f257, %p105;
	selp.b32 	%r175, 15, %r174, %p105;
	ld.local.v4.f32 	{%f395, %f394, %f393, %f392}, [%rd1+64];
	setp.gt.f32 	%p106, %f395, %f259;
	and.pred  	%p107, %p60, %p106;
	selp.f32 	%f265, %f395, %f259, %p107;
	selp.b32 	%r176, 16, %r175, %p107;
	setp.gt.f32 	%p108, %f394, %f265;
	and.pred  	%p109, %p59, %p108;
	selp.f32 	%f267, %f394, %f265, %p109;
	selp.b32 	%r177, 17, %r176, %p109;
	setp.gt.f32 	%p110, %f393, %f267;
	and.pred  	%p111, %p58, %p110;
	selp.f32 	%f269, %f393, %f267, %p111;
	selp.b32 	%r178, 18, %r177, %p111;
	setp.gt.f32 	%p112, %f392, %f269;
	and.pred  	%p113, %p57, %p112;
	selp.f32 	%f271, %f392, %f269, %p113;
	selp.b32 	%r179, 19, %r178, %p113;
	ld.local.v4.f32 	{%f391, %f390, %f389, %f388}, [%rd1+80];
	setp.gt.f32 	%p114, %f391, %f271;
	and.pred  	%p115, %p56, %p114;
	selp.f32 	%f277, %f391, %f271, %p115;
	selp.b32 	%r180, 20, %r179, %p115;
	setp.gt.f32 	%p116, %f390, %f277;
	and.pred  	%p117, %p55, %p116;
	selp.f32 	%f279, %f390, %f277, %p117;
	selp.b32 	%r181, 21, %r180, %p117;
	setp.gt.f32 	%p118, %f389, %f279;
	and.pred  	%p119, %p54, %p118;
	selp.f32 	%f281, %f389, %f279, %p119;
	selp.b32 	%r182, 22, %r181, %p119;
	setp.gt.f32 	%p120, %f388, %f281;
	and.pred  	%p121, %p53, %p120;
	selp.f32 	%f283, %f388, %f281, %p121;
	selp.b32 	%r183, 23, %r182, %p121;
	ld.local.v4.f32 	{%f387, %f386, %f385, %f384}, [%rd1+96];
	setp.gt.f32 	%p122, %f387, %f283;
	and.pred  	%p123, %p52, %p122;
	selp.f32 	%f289, %f387, %f283, %p123;
	selp.b32 	%r184, 24, %r183, %p123;
	setp.gt.f32 	%p124, %f386, %f289;
	and.pred  	%p125, %p51, %p124;
	selp.f32 	%f291, %f386, %f289, %p125;
	selp.b32 	%r185, 25, %r184, %p125;
	setp.gt.f32 	%p126, %f385, %f291;
	and.pred  	%p127, %p50, %p126;
	selp.f32 	%f293, %f385, %f291, %p127;
	selp.b32 	%r186, 26, %r185, %p127;
	setp.gt.f32 	%p128, %f384, %f293;
	and.pred  	%p129, %p49, %p128;
	selp.f32 	%f295, %f384, %f293, %p129;
	selp.b32 	%r187, 27, %r186, %p129;
	ld.local.v4.f32 	{%f383, %f382, %f381, %f380}, [%rd1+112];
	setp.gt.f32 	%p130, %f383, %f295;
	and.pred  	%p131, %p48, %p130;
	selp.f32 	%f301, %f383, %f295, %p131;
	selp.b32 	%r188, 28, %r187, %p131;
	setp.gt.f32 	%p132, %f382, %f301;
	and.pred  	%p133, %p47, %p132;
	selp.f32 	%f303, %f382, %f301, %p133;
	selp.b32 	%r189, 29, %r188, %p133;
	setp.gt.f32 	%p134, %f381, %f303;
	and.pred  	%p135, %p46, %p134;
	selp.f32 	%f305, %f381, %f303, %p135;
	selp.b32 	%r190, 30, %r189, %p135;
	setp.gt.f32 	%p136, %f380, %f305;
	and.pred  	%p137, %p45, %p136;
	selp.f32 	%f412, %f380, %f305, %p137;
	selp.b32 	%r305, 31, %r190, %p137;
$L__BB0_78:
	add.s32 	%r303, %r303, 32;
	setp.lt.s32 	%p138, %r303, %r10;
	@%p138 bra 	$L__BB0_76;
$L__BB0_79:
	ld.param.u32 	%r293, [_Z10knn_kernelPK6float2iS1_iPSt4pairIifEii_param_6];
	ld.param.u32 	%r291, [_Z10knn_kernelPK6float2iS1_iPSt4pairIifEii_param_3];
	bar.sync 	0;
	add.s32 	%r300, %r300, %r293;
	setp.lt.s32 	%p139, %r300, %r291;
	@%p139 bra 	$L__BB0_71;
$L__BB0_80:
	ld.param.u32 	%r288, [_Z10knn_kernelPK6float2iS1_iPSt4pairIifEii_param_1];
	mov.u32 	%r191, %ctaid.x;
	shl.b32 	%r192, %r191, 3;
	mov.u32 	%r22, %tid.x;
	shr.u32 	%r23, %r22, 5;
	add.s32 	%r24, %r192, %r23;
	setp.ge.s32 	%p140, %r24, %r288;
	@%p140 bra 	$L__BB0_163;
	ld.param.u32 	%r294, [_Z10knn_kernelPK6float2iS1_iPSt4pairIifEii_param_6];
	shl.b32 	%r193, %r294, 3;
	mov.u32 	%r194, smem;
	add.s32 	%r195, %r194, %r193;
	mul.lo.s32 	%r196, %r68, %r23;
	shl.b32 	%r197, %r196, 2;
	add.s32 	%r25, %r195, %r197;
	and.b32  	%r318, %r22, 31;
	shr.s32 	%r26, %r68, 5;
	mul.lo.s32 	%r199, %r26, %r318;
	setp.lt.s32 	%p141, %r26, 1;
	shl.b32 	%r200, %r199, 2;
	add.s32 	%r27, %r25, %r200;
	shl.b32 	%r201, %r68, 5;
	add.s32 	%r28, %r27, %r201;
	@%p141 bra 	$L__BB0_83;
	st.shared.f32 	[%r27], %f411;
	ld.local.u32 	%r202, [%rd2];
	st.shared.u32 	[%r28], %r202;
$L__BB0_83:
	setp.lt.s32 	%p142, %r26, 2;
	@%p142 bra 	$L__BB0_85;
	st.shared.f32 	[%r27+4], %f410;
	ld.local.u32 	%r203, [%rd2+4];
	st.shared.u32 	[%r28+4], %r203;
$L__BB0_85:
	setp.lt.s32 	%p143, %r26, 3;
	@%p143 bra 	$L__BB0_87;
	st.shared.f32 	[%r27+8], %f409;
	ld.local.u32 	%r204, [%rd2+8];
	st.shared.u32 	[%r28+8], %r204;
$L__BB0_87:
	setp.lt.s32 	%p144, %r26, 4;
	@%p144 bra 	$L__BB0_89;
	st.shared.f32 	[%r27+12], %f408;
	ld.local.u32 	%r205, [%rd2+12];
	st.shared.u32 	[%r28+12], %r205;
$L__BB0_89:
	setp.lt.s32 	%p145, %r26, 5;
	@%p145 bra 	$L__BB0_91;
	st.shared.f32 	[%r27+16], %f407;
	ld.local.u32 	%r206, [%rd2+16];
	st.shared.u32 	[%r28+16], %r206;
$L__BB0_91:
	setp.lt.s32 	%p146, %r26, 6;
	@%p146 bra 	$L__BB0_93;
	st.shared.f32 	[%r27+20], %f406;
	ld.local.u32 	%r207, [%rd2+20];
	st.shared.u32 	[%r28+20], %r207;
$L__BB0_93:
	setp.lt.s32 	%p147, %r26, 7;
	@%p147 bra 	$L__BB0_95;
	st.shared.f32 	[%r27+24], %f405;
	ld.local.u32 	%r208, [%rd2+24];
	st.shared.u32 	[%r28+24], %r208;
$L__BB0_95:
	setp.lt.s32 	%p148, %r26, 8;
	@%p148 bra 	$L__BB0_97;
	st.shared.f32 	[%r27+28], %f404;
	ld.local.u32 	%r209, [%rd2+28];
	st.shared.u32 	[%r28+28], %r209;
$L__BB0_97:
	setp.lt.s32 	%p149, %r26, 9;
	@%p149 bra 	$L__BB0_99;
	st.shared.f32 	[%r27+32], %f403;
	ld.local.u32 	%r210, [%rd2+32];
	st.shared.u32 	[%r28+32], %r210;
$L__BB0_99:
	setp.lt.s32 	%p150, %r26, 10;
	@%p150 bra 	$L__BB0_101;
	st.shared.f32 	[%r27+36], %f402;
	ld.local.u32 	%r211, [%rd2+36];
	st.shared.u32 	[%r28+36], %r211;
$L__BB0_101:
	setp.lt.s32 	%p151, %r26, 11;
	@%p151 bra 	$L__BB0_103;
	st.shared.f32 	[%r27+40], %f401;
	ld.local.u32 	%r212, [%rd2+40];
	st.shared.u32 	[%r28+40], %r212;
$L__BB0_103:
	setp.lt.s32 	%p152, %r26, 12;
	@%p152 bra 	$L__BB0_105;
	st.shared.f32 	[%r27+44], %f400;
	ld.local.u32 	%r213, [%rd2+44];
	st.shared.u32 	[%r28+44], %r213;
$L__BB0_105:
	setp.lt.s32 	%p153, %r26, 13;
	@%p153 bra 	$L__BB0_107;
	st.shared.f32 	[%r27+48], %f399;
	ld.local.u32 	%r214, [%rd2+48];
	st.shared.u32 	[%r28+48], %r214;
$L__BB0_107:
	setp.lt.s32 	%p154, %r26, 14;
	@%p154 bra 	$L__BB0_109;
	st.shared.f32 	[%r27+52], %f398;
	ld.local.u32 	%r215, [%rd2+52];
	st.shared.u32 	[%r28+52], %r215;
$L__BB0_109:
	setp.lt.s32 	%p155, %r26, 15;
	@%p155 bra 	$L__BB0_111;
	st.shared.f32 	[%r27+56], %f397;
	ld.local.u32 	%r216, [%rd2+56];
	st.shared.u32 	[%r28+56], %r216;
$L__BB0_111:
	setp.lt.s32 	%p156, %r26, 16;
	@%p156 bra 	$L__BB0_113;
	st.shared.f32 	[%r27+60], %f396;
	ld.local.u32 	%r217, [%rd2+60];
	st.shared.u32 	[%r28+60], %r217;
$L__BB0_113:
	setp.lt.s32 	%p157, %r26, 17;
	@%p157 bra 	$L__BB0_115;
	st.shared.f32 	[%r27+64], %f395;
	ld.local.u32 	%r218, [%rd2+64];
	st.shared.u32 	[%r28+64], %r218;
$L__BB0_115:
	setp.lt.s32 	%p158, %r26, 18;
	@%p158 bra 	$L__BB0_117;
	st.shared.f32 	[%r27+68], %f394;
	ld.local.u32 	%r219, [%rd2+68];
	st.shared.u32 	[%r28+68], %r219;
$L__BB0_117:
	setp.lt.s32 	%p159, %r26, 19;
	@%p159 bra 	$L__BB0_119;
	st.shared.f32 	[%r27+72], %f393;
	ld.local.u32 	%r220, [%rd2+72];
	st.shared.u32 	[%r28+72], %r220;
$L__BB0_119:
	setp.lt.s32 	%p160, %r26, 20;
	@%p160 bra 	$L__BB0_121;
	st.shared.f32 	[%r27+76], %f392;
	ld.local.u32 	%r221, [%rd2+76];
	st.shared.u32 	[%r28+76], %r221;
$L__BB0_121:
	setp.lt.s32 	%p161, %r26, 21;
	@%p161 bra 	$L__BB0_123;
	st.shared.f32 	[%r27+80], %f391;
	ld.local.u32 	%r222, [%rd2+80];
	st.shared.u32 	[%r28+80], %r222;
$L__BB0_123:
	setp.lt.s32 	%p162, %r26, 22;
	@%p162 bra 	$L__BB0_125;
	st.shared.f32 	[%r27+84], %f390;
	ld.local.u32 	%r223, [%rd2+84];
	st.shared.u32 	[%r28+84], %r223;
$L__BB0_125:
	setp.lt.s32 	%p163, %r26, 23;
	@%p163 bra 	$L__BB0_127;
	st.shared.f32 	[%r27+88], %f389;
	ld.local.u32 	%r224, [%rd2+88];
	st.shared.u32 	[%r28+88], %r224;
$L__BB0_127:
	setp.lt.s32 	%p164, %r26, 24;
	@%p164 bra 	$L__BB0_129;
	st.shared.f32 	[%r27+92], %f388;
	ld.local.u32 	%r225, [%rd2+92];
	st.shared.u32 	[%r28+92], %r225;
$L__BB0_129:
	setp.lt.s32 	%p165, %r26, 25;
	@%p165 bra 	$L__BB0_131;
	st.shared.f32 	[%r27+96], %f387;
	ld.local.u32 	%r226, [%rd2+96];
	st.shared.u32 	[%r28+96], %r226;
$L__BB0_131:
	setp.lt.s32 	%p166, %r26, 26;
	@%p166 bra 	$L__BB0_133;
	st.shared.f32 	[%r27+100], %f386;
	ld.local.u32 	%r227, [%rd2+100];
	st.shared.u32 	[%r28+100], %r227;
$L__BB0_133:
	setp.lt.s32 	%p167, %r26, 27;
	@%p167 bra 	$L__BB0_135;
	st.shared.f32 	[%r27+104], %f385;
	ld.local.u32 	%r228, [%rd2+104];
	st.shared.u32 	[%r28+104], %r228;
$L__BB0_135:
	setp.lt.s32 	%p168, %r26, 28;
	@%p168 bra 	$L__BB0_137;
	st.shared.f32 	[%r27+108], %f384;
	ld.local.u32 	%r229, [%rd2+108];
	st.shared.u32 	[%r28+108], %r229;
$L__BB0_137:
	setp.lt.s32 	%p169, %r26, 29;
	@%p169 bra 	$L__BB0_139;
	st.shared.f32 	[%r27+112], %f383;
	ld.local.u32 	%r230, [%rd2+112];
	st.shared.u32 	[%r28+112], %r230;
$L__BB0_139:
	setp.lt.s32 	%p170, %r26, 30;
	@%p170 bra 	$L__BB0_141;
	st.shared.f32 	[%r27+116], %f382;
	ld.local.u32 	%r231, [%rd2+116];
	st.shared.u32 	[%r28+116], %r231;
$L__BB0_141:
	setp.lt.s32 	%p171, %r26, 31;
	@%p171 bra 	$L__BB0_143;
	st.shared.f32 	[%r27+120], %f381;
	ld.local.u32 	%r232, [%rd2+120];
	st.shared.u32 	[%r28+120], %r232;
$L__BB0_143:
	setp.lt.s32 	%p172, %r26, 32;
	@%p172 bra 	$L__BB0_145;
	st.shared.f32 	[%r27+124], %f380;
	ld.local.u32 	%r233, [%rd2+124];
	st.shared.u32 	[%r28+124], %r233;
$L__BB0_145:
	bar.warp.sync 	-1;
	setp.lt.s32 	%p173, %r68, 2;
	@%p173 bra 	$L__BB0_156;
	ld.param.u32 	%r295, [_Z10knn_kernelPK6float2iS1_iPSt4pairIifEii_param_6];
	shl.b32 	%r235, %r23, 2;
	add.s32 	%r236, %r235, 32;
	shl.b32 	%r237, %r295, 3;
	mad.lo.s32 	%r238, %r68, %r236, %r237;
	shl.b32 	%r239, %r318, 2;
	add.s32 	%r240, %r238, %r239;
	add.s32 	%r31, %r194, %r240;
	add.s32 	%r243, %r197, %r237;
	add.s32 	%r244, %r243, %r239;
	add.s32 	%r32, %r194, %r244;
	mov.b32 	%r307, 2;
$L__BB0_147:
	shr.s32 	%r308, %r307, 1;
	setp.lt.s32 	%p174, %r308, 1;
	@%p174 bra 	$L__BB0_155;
$L__BB0_148:
	setp.ge.s32 	%p175, %r318, %r68;
	@%p175 bra 	$L__BB0_154;
	mov.u32 	%r309, %r32;
	mov.u32 	%r310, %r31;
	mov.u32 	%r311, %r318;
$L__BB0_150:
	xor.b32  	%r39, %r311, %r308;
	setp.le.u32 	%p176, %r39, %r311;
	@%p176 bra 	$L__BB0_153;
	and.b32  	%r245, %r311, %r307;
	ld.shared.f32 	%f203, [%r309];
	shl.b32 	%r246, %r39, 2;
	add.s32 	%r40, %r25, %r246;
	ld.shared.f32 	%f204, [%r40];
	setp.gt.f32 	%p177, %f203, %f204;
	setp.ne.s32 	%p178, %r245, 0;
	xor.pred  	%p179, %p178, %p177;
	not.pred 	%p180, %p179;
	@%p180 bra 	$L__BB0_153;
	add.s32 	%r248, %r40, %r201;
	ld.shared.u32 	%r249, [%r310];
	st.shared.f32 	[%r309], %f204;
	ld.shared.u32 	%r250, [%r248];
	st.shared.u32 	[%r310], %r250;
	st.shared.f32 	[%r40], %f203;
	st.shared.u32 	[%r248], %r249;
$L__BB0_153:
	add.s32 	%r311, %r311, 32;
	add.s32 	%r310, %r310, 128;
	add.s32 	%r309, %r309, 128;
	setp.lt.s32 	%p181, %r311, %r68;
	@%p181 bra 	$L__BB0_150;
$L__BB0_154:
	bar.warp.sync 	-1;
	shr.u32 	%r44, %r308, 1;
	setp.gt.u32 	%p182, %r308, 1;
	mov.u32 	%r308, %r44;
	@%p182 bra 	$L__BB0_148;
$L__BB0_155:
	shl.b32 	%r307, %r307, 1;
	setp.le.s32 	%p183, %r307, %r68;
	@%p183 bra 	$L__BB0_147;
$L__BB0_156:
	setp.ge.s32 	%p184, %r318, %r68;
	@%p184 bra 	$L__BB0_163;
	ld.param.u64 	%rd34, [_Z10knn_kernelPK6float2iS1_iPSt4pairIifEii_param_4];
	cvta.to.global.u64 	%rd3, %rd34;
	not.b32 	%r251, %r318;
	add.s32 	%r46, %r68, %r251;
	and.b32  	%r252, %r46, 96;
	setp.eq.s32 	%p185, %r252, 96;
	@%p185 bra 	$L__BB0_160;
	ld.param.u32 	%r296, [_Z10knn_kernelPK6float2iS1_iPSt4pairIifEii_param_6];
	shr.u32 	%r253, %r46, 5;
	add.s32 	%r254, %r253, 1;
	and.b32  	%r255, %r254, 3;
	shl.b32 	%r257, %r296, 3;
	add.s32 	%r258, %r197, %r257;
	shl.b32 	%r259, %r318, 2;
	add.s32 	%r260, %r258, %r259;
	add.s32 	%r314, %r194, %r260;
	mul.wide.s32 	%rd23, %r68, %r24;
	shl.b64 	%rd24, %rd23, 3;
	mul.wide.u32 	%rd25, %r318, 8;
	add.s64 	%rd26, %rd24, %rd25;
	add.s64 	%rd27, %rd26, %rd3;
	add.s64 	%rd35, %rd27, 4;
	shl.b32 	%r263, %r23, 2;
	add.s32 	%r264, %r263, 32;
	mad.lo.s32 	%r265, %r68, %r264, %r257;
	add.s32 	%r266, %r265, %r259;
	add.s32 	%r313, %r194, %r266;
	neg.s32 	%r312, %r255;
	shl.b32 	%r267, %r254, 5;
	and.b32  	%r268, %r267, 96;
	or.b32  	%r318, %r268, %r318;
$L__BB0_159:
	.pragma "nounroll";
	ld.shared.u32 	%r269, [%r313];
	st.global.u32 	[%rd35+-4], %r269;
	ld.shared.f32 	%f307, [%r314];
	st.global.f32 	[%rd35], %f307;
	add.s32 	%r314, %r314, 128;
	add.s64 	%rd35, %rd35, 256;
	add.s32 	%r313, %r313, 128;
	add.s32 	%r312, %r312, 1;
	setp.ne.s32 	%p186, %r312, 0;
	@%p186 bra 	$L__BB0_159;
$L__BB0_160:
	setp.lt.u32 	%p187, %r46, 96;
	@%p187 bra 	$L__BB0_163;
	ld.param.u32 	%r297, [_Z10knn_kernelPK6float2iS1_iPSt4pairIifEii_param_6];
	shl.b32 	%r270, %r23, 2;
	add.s32 	%r271, %r270, 32;
	shl.b32 	%r272, %r297, 3;
	mad.lo.s32 	%r273, %r68, %r271, %r272;
	shl.b32 	%r274, %r318, 2;
	add.s32 	%r275, %r273, %r274;
	add.s32 	%r277, %r275, %r194;
	add.s32 	%r317, %r277, 256;
	mul.wide.s32 	%rd28, %r68, %r24;
	shl.b64 	%rd29, %rd28, 3;
	mul.wide.u32 	%rd30, %r318, 8;
	add.s64 	%rd31, %rd29, %rd30;
	add.s64 	%rd32, %rd31, %rd3;
	add.s64 	%rd36, %rd32, 772;
	add.s32 	%r279, %r197, %r272;
	add.s32 	%r280, %r279, %r274;
	add.s32 	%r281, %r280, %r194;
	add.s32 	%r316, %r281, 256;
$L__BB0_162:
	ld.shared.u32 	%r282, [%r317+-256];
	st.global.u32 	[%rd36+-772], %r282;
	ld.shared.f32 	%f308, [%r316+-256];
	st.global.f32 	[%rd36+-768], %f308;
	ld.shared.u32 	%r283, [%r317+-128];
	st.global.u32 	[%rd36+-516], %r283;
	ld.shared.f32 	%f309, [%r316+-128];
	st.global.f32 	[%rd36+-512], %f309;
	ld.shared.u32 	%r284, [%r317];
	st.global.u32 	[%rd36+-260], %r284;
	ld.shared.f32 	%f310, [%r316];
	st.global.f32 	[%rd36+-256], %f310;
	ld.shared.u32 	%r285, [%r317+128];
	st.global.u32 	[%rd36+-4], %r285;
	ld.shared.f32 	%f311, [%r316+128];
	st.global.f32 	[%rd36], %f311;
	add.s32 	%r318, %r318, 128;
	add.s32 	%r317, %r317, 512;
	add.s64 	%rd36, %rd36, 1024;
	add.s32 	%r316, %r316, 512;
	setp.lt.s32 	%p188, %r318, %r68;
	@%p188 bra 	$L__BB0_162;
$L__BB0_163:
	ret;

}


// ===== COMPILED SASS (sm_100) =====

	.target	sm_100

	.elftype	@"ET_EXEC"


//--------------------- .note.nv.tkinfo           --------------------------
	.section	.note.nv.tkinfo,"",@"SHT_NOTE"
	.sectionflags	@"SHF_NOTE_NV_TKINFO"
	.tkinfo
        /*0018*/ 	.word	0x00000002
        /*0030*/ 	.string	""
        /*0030*/ 	.string	"ptxas"
        /*0030*/ 	.string	"Cuda compilation tools, release 13.0, V13.0.88"
        /*0030*/ 	.string	"Build cuda_13.0.r13.0/compiler.36424714_0"
        /*0030*/ 	.string	"-arch sm_100 -m 64 "



//--------------------- .note.nv.cuinfo           --------------------------
	.section	.note.nv.cuinfo,"",@"SHT_NOTE"
	.sectionflags	@"SHF_NOTE_NV_CUINFO"
        /*0018*/ 	.short	0x0002
        /*001a*/ 	.short	0x0064
        /*001c*/ 	.short	0x0082
	.zero		2


//--------------------- .nv.info                  --------------------------
	.section	.nv.info,"",@"SHT_CUDA_INFO"
	.align	4


	//----- nvinfo : EIATTR_REGCOUNT
	.align		4
        /*0000*/ 	.byte	0x04, 0x2f
        /*0002*/ 	.short	(.L_1 - .L_0)
	.align		4
.L_0:
        /*0004*/ 	.word	index@(_Z10knn_kernelPK6float2iS1_iPSt4pairIifEii)
        /*0008*/ 	.word	0x00000038


	//----- nvinfo : EIATTR_FRAME_SIZE
	.align		4
.L_1:
        /*000c*/ 	.byte	0x04, 0x11
        /*000e*/ 	.short	(.L_3 - .L_2)
	.align		4
.L_2:
        /*0010*/ 	.word	index@(_Z10knn_kernelPK6float2iS1_iPSt4pairIifEii)
        /*0014*/ 	.word	0x00000100


	//----- nvinfo : EIATTR_MIN_STACK_SIZE
	.align		4
.L_3:
        /*0018*/ 	.byte	0x04, 0x12
        /*001a*/ 	.short	(.L_5 - .L_4)
	.align		4
.L_4:
        /*001c*/ 	.word	index@(_Z10knn_kernelPK6float2iS1_iPSt4pairIifEii)
        /*0020*/ 	.word	0x00000100
.L_5:


//--------------------- .nv.compat                --------------------------
	.section	.nv.compat,"",@"SHT_CUDA_COMPAT_INFO"
	.align	4
        /*0000*/ 	.byte	0x02, 0x09, 0x00, 0x00, 0x02, 0x02, 0x01, 0x00, 0x02, 0x05, 0x05, 0x00, 0x03, 0x07, 0x01, 0x01
        /*0010*/ 	.byte	0x02, 0x03, 0x00, 0x00, 0x02, 0x06, 0x01, 0x00, 0x04, 0x0b, 0x08, 0x00, 0x09, 0x00, 0x00, 0x00
        /*0020*/ 	.byte	0x00, 0x00, 0x00, 0x00


//--------------------- .nv.info._Z10knn_kernelPK6float2iS1_iPSt4pairIifEii --------------------------
	.section	.nv.info._Z10knn_kernelPK6float2iS1_iPSt4pairIifEii,"",@"SHT_CUDA_INFO"
	.sectionflags	@""
	.align	4


	//----- nvinfo : EIATTR_CUDA_API_VERSION
	.align		4
        /*0000*/ 	.byte	0x04, 0x37
        /*0002*/ 	.short	(.L_7 - .L_6)
.L_6:
        /*0004*/ 	.word	0x00000082


	//----- nvinfo : EIATTR_KPARAM_INFO
	.align		4
.L_7:
        /*0008*/ 	.byte	0x04, 0x17
        /*000a*/ 	.short	(.L_9 - .L_8)
.L_8:
        /*000c*/ 	.word	0x00000000
        /*0010*/ 	.short	0x0006
        /*0012*/ 	.short	0x002c
        /*0014*/ 	.byte	0x00, 0xf0, 0x11, 0x00


	//----- nvinfo : EIATTR_KPARAM_INFO
	.align		4
.L_9:
        /*0018*/ 	.byte	0x04, 0x17
        /*001a*/ 	.short	(.L_11 - .L_10)
.L_10:
        /*001c*/ 	.word	0x00000000
        /*0020*/ 	.short	0x0005
        /*0022*/ 	.short	0x0028
        /*0024*/ 	.byte	0x00, 0xf0, 0x11, 0x00


	//----- nvinfo : EIATTR_KPARAM_INFO
	.align		4
.L_11:
        /*0028*/ 	.byte	0x04, 0x17
        /*002a*/ 	.short	(.L_13 - .L_12)
.L_12:
        /*002c*/ 	.word	0x00000000
        /*0030*/ 	.short	0x0004
        /*0032*/ 	.short	0x0020
        /*0034*/ 	.byte	0x00, 0xf5, 0x21, 0x00


	//----- nvinfo : EIATTR_KPARAM_INFO
	.align		4
.L_13:
        /*0038*/ 	.byte	0x04, 0x17
        /*003a*/ 	.short	(.L_15 - .L_14)
.L_14:
        /*003c*/ 	.word	0x00000000
        /*0040*/ 	.short	0x0003
        /*0042*/ 	.short	0x0018
        /*0044*/ 	.byte	0x00, 0xf0, 0x11, 0x00


	//----- nvinfo : EIATTR_KPARAM_INFO
	.align		4
.L_15:
        /*0048*/ 	.byte	0x04, 0x17
        /*004a*/ 	.short	(.L_17 - .L_16)
.L_16:
        /*004c*/ 	.word	0x00000000
        /*0050*/ 	.short	0x0002
        /*0052*/ 	.short	0x0010
        /*0054*/ 	.byte	0x00, 0xf5, 0x21, 0x00


	//----- nvinfo : EIATTR_KPARAM_INFO
	.align		4
.L_17:
        /*0058*/ 	.byte	0x04, 0x17
        /*005a*/ 	.short	(.L_19 - .L_18)
.L_18:
        /*005c*/ 	.word	0x00000000
        /*0060*/ 	.short	0x0001
        /*0062*/ 	.short	0x0008
        /*0064*/ 	.byte	0x00, 0xf0, 0x11, 0x00


	//----- nvinfo : EIATTR_KPARAM_INFO
	.align		4
.L_19:
        /*0068*/ 	.byte	0x04, 0x17
        /*006a*/ 	.short	(.L_21 - .L_20)
.L_20:
        /*006c*/ 	.word	0x00000000
        /*0070*/ 	.short	0x0000
        /*0072*/ 	.short	0x0000
        /*0074*/ 	.byte	0x00, 0xf5, 0x21, 0x00


	//----- nvinfo : EIATTR_SPARSE_MMA_MASK
	.align		4
.L_21:
        /*0078*/ 	.byte	0x03, 0x50
        /*007a*/ 	.short	0x0000


	//----- nvinfo : EIATTR_MAXREG_COUNT
	.align		4
        /*007c*/ 	.byte	0x03, 0x1b
        /*007e*/ 	.short	0x00ff


	//----- nvinfo : EIATTR_NUM_BARRIERS
	.align		4
        /*0080*/ 	.byte	0x02, 0x4c
        /*0082*/ 	.byte	0x01
	.zero		1


	//----- nvinfo : EIATTR_MERCURY_ISA_VERSION
	.align		4
        /*0084*/ 	.byte	0x03, 0x5f
        /*0086*/ 	.short	0x0101


	//----- nvinfo : EIATTR_COOP_GROUP_MASK_REGIDS
	.align		4
        /*0088*/ 	.byte	0x04, 0x29
        /*008a*/ 	.short	(.L_23 - .L_22)


	//   ....[0]....
.L_22:
        /*008c*/ 	.word	0xffffffff


	//   ....[1]....
        /*0090*/ 	.word	0xffffffff


	//   ....[2]....
        /*0094*/ 	.word	0xffffffff


	//   ....[3]....
        /*0098*/ 	.word	0xffffffff


	//   ....[4]....
        /*009c*/ 	.word	0x05000005


	//   ....[5]....
        /*00a0*/ 	.word	0x05000005


	//   ....[6]....
        /*00a4*/ 	.word	0x05000005


	//   ....[7]....
        /*00a8*/ 	.word	0x05000005


	//----- nvinfo : EIATTR_COOP_GROUP_INSTR_OFFSETS
	.align		4
.L_23:
        /*00ac*/ 	.byte	0x04, 0x28
        /*00ae*/ 	.short	(.L_25 - .L_24)


	//   ....[0]....
.L_24:
        /*00b0*/ 	.word	0x00000bb0


	//   ....[1]....
        /*00b4*/ 	.word	0x00000bc0


	//   ....[2]....
        /*00b8*/ 	.word	0x000023d0


	//   ....[3]....
        /*00bc*/ 	.word	0x00002700


	//   ....[4]....
        /*00c0*/ 	.word	0x000034f0


	//   ....[5]....
        /*00c4*/ 	.word	0x00003540


	//   ....[6]....
        /*00c8*/ 	.word	0x000035a0


	//   ....[7]....
        /*00cc*/ 	.word	0x00003610


	//----- nvinfo : EIATTR_VRC_CTA_INIT_COUNT
	.align		4
.L_25:
        /*00d0*/ 	.byte	0x02, 0x4a
	.zero		1
	.zero		1


	//----- nvinfo : EIATTR_EXIT_INSTR_OFFSETS
	.align		4
        /*00d4*/ 	.byte	0x04, 0x1c
        /*00d6*/ 	.short	(.L_27 - .L_26)


	//   ....[0]....
.L_26:
        /*00d8*/ 	.word	0x00000070


	//   ....[1]....
        /*00dc*/ 	.word	0x00001ad0


	//   ....[2]....
        /*00e0*/ 	.word	0x000027c0


	//   ....[3]....
        /*00e4*/ 	.word	0x00002a80


	//   ....[4]....
        /*00e8*/ 	.word	0x00003390


	//   ....[5]....
        /*00ec*/ 	.word	0x000034a0


	//----- nvinfo : EIATTR_CRS_STACK_SIZE
	.align		4
.L_27:
        /*00f0*/ 	.byte	0x04, 0x1e
        /*00f2*/ 	.short	(.L_29 - .L_28)
.L_28:
        /*00f4*/ 	.word	0x00000000


	//----- nvinfo : EIATTR_CBANK_PARAM_SIZE
	.align		4
.L_29:
        /*00f8*/ 	.byte	0x03, 0x19
        /*00fa*/ 	.short	0x0030


	//----- nvinfo : EIATTR_PARAM_CBANK
	.align		4
        /*00fc*/ 	.byte	0x04, 0x0a
        /*00fe*/ 	.short	(.L_31 - .L_30)
	.align		4
.L_30:
        /*0100*/ 	.word	index@(.nv.constant0._Z10knn_kernelPK6float2iS1_iPSt4pairIifEii)
        /*0104*/ 	.short	0x0380
        /*0106*/ 	.short	0x0030


	//----- nvinfo : EIATTR_SW_WAR
	.align		4
.L_31:
        /*0108*/ 	.byte	0x04, 0x36
        /*010a*/ 	.short	(.L_33 - .L_32)
.L_32:
        /*010c*/ 	.word	0x00000008
.L_33:


//--------------------- .nv.callgraph             --------------------------
	.section	.nv.callgraph,"",@"SHT_CUDA_CALLGRAPH"
	.align	4
	.sectionentsize	8
	.align		4
        /*0000*/ 	.word	0x00000000
	.align		4
        /*0004*/ 	.word	0xffffffff
	.align		4
        /*0008*/ 	.word	0x00000000
	.align		4
        /*000c*/ 	.word	0xfffffffe
	.align		4
        /*0010*/ 	.word	0x00000000
	.align		4
        /*0014*/ 	.word	0xfffffffd
	.align		4
        /*0018*/ 	.word	0x00000000
	.align		4
        /*001c*/ 	.word	0xfffffffc


//--------------------- .text._Z10knn_kernelPK6float2iS1_iPSt4pairIifEii --------------------------
	.section	.text._Z10knn_kernelPK6float2iS1_iPSt4pairIifEii,"ax",@progbits
	.align	128
        .global         _Z10knn_kernelPK6float2iS1_iPSt4pairIifEii
        .type           _Z10knn_kernelPK6float2iS1_iPSt4pairIifEii,@function
        .size           _Z10knn_kernelPK6float2iS1_iPSt4pairIifEii,(.L_x_44 - _Z10knn_kernelPK6float2iS1_iPSt4pairIifEii)
        .other          _Z10knn_kernelPK6float2iS1_iPSt4pairIifEii,@"STO_CUDA_ENTRY STV_DEFAULT"
_Z10knn_kernelPK6float2iS1_iPSt4pairIifEii:
.text._Z10knn_kernelPK6float2iS1_iPSt4pairIifEii:
[----:B------:R-:W0:Y:S08]  /*0000*/  LDC R1, c[0x0][0x37c] ;  /* 0x0000df00ff017b82 */ /* 0x000e300000000800 */
[----:B------:R-:W1:Y:S01]  /*0010*/  S2UR UR4, SR_CTAID.X ;  /* 0x00000000000479c3 */ /* 0x000e620000002500 */
[----:B------:R-:W2:Y:S01]  /*0020*/  S2R R32, SR_TID.X ;  /* 0x0000000000207919 */ /* 0x000ea20000002100 */
[----:B0-----:R-:W-:-:S06]  /*0030*/  VIADD R1, R1, 0xffffff00 ;  /* 0xffffff0001017836 */ /* 0x001fcc0000000000 */
[----:B------:R-:W0:Y:S01]  /*0040*/  LDC R0, c[0x0][0x388] ;  /* 0x0000e200ff007b82 */ /* 0x000e220000000800 */
[----:B-1----:R-:W-:-:S06]  /*0050*/  USHF.L.U32 UR4, UR4, 0x3, URZ ;  /* 0x0000000304047899 */ /* 0x002fcc00080006ff */
[----:B0-----:R-:W-:-:S13]  /*0060*/  ISETP.LE.U32.AND P0, PT, R0, UR4, PT ;  /* 0x0000000400007c0c */ /* 0x001fda000bf03070 */
[----:B--2---:R-:W-:Y:S05]  /*0070*/  @P0 EXIT ;  /* 0x000000000000094d */ /* 0x004fea0003800000 */
[----:B------:R-:W-:Y:S01]  /*0080*/  LEA.HI R5, R32, UR4, RZ, 0x1b ;  /* 0x0000000420057c11 */ /* 0x000fe2000f8fd8ff */
[----:B------:R-:W0:Y:S01]  /*0090*/  LDCU.64 UR6, c[0x0][0x358] ;  /* 0x00006b00ff0677ac */ /* 0x000e220008000a00 */
[----:B------:R-:W-:Y:S01]  /*00a0*/  BSSY B0, `(.L_x_0) ;  /* 0x00000b3000007945 */ /* 0x000fe20003800000 */
[----:B------:R-:W-:Y:S01]  /*00b0*/  IMAD.MOV.U32 R33, RZ, RZ, RZ ;  /* 0x000000ffff217224 */ /* 0x000fe200078e00ff */
[----:B------:R-:W-:Y:S01]  /*00c0*/  ISETP.GE.AND P0, PT, R5, R0, PT ;  /* 0x000000000500720c */ /* 0x000fe20003f06270 */
[----:B------:R-:W-:-:S12]  /*00d0*/  IMAD.MOV.U32 R34, RZ, RZ, RZ ;  /* 0x000000ffff227224 */ /* 0x000fd800078e00ff */
[----:B------:R-:W-:Y:S05]  /*00e0*/  @P0 BRA `(.L_x_1) ;  /* 0x0000000800b80947 */ /* 0x000fea0003800000 */
[----:B------:R-:W1:Y:S01]  /*00f0*/  LDC R3, c[0x0][0x3a8] ;  /* 0x0000ea00ff037b82 */ /* 0x000e620000000800 */
[----:B------:R-:W-:Y:S01]  /*0100*/  BSSY.RECONVERGENT B1, `(.L_x_2) ;  /* 0x00000a8000017945 */ /* 0x000fe20003800200 */
[----:B-1----:R-:W-:-:S04]  /*0110*/  SHF.R.S32.HI R3, RZ, 0x5, R3 ;  /* 0x00000005ff037819 */ /* 0x002fc80000011403 */
[C---:B------:R-:W-:Y:S02]  /*0120*/  ISETP.GE.AND P1, PT, R3.reuse, 0x2, PT ;  /* 0x000000020300780c */ /* 0x040fe40003f26270 */
[C---:B------:R-:W-:Y:S02]  /*0130*/  ISETP.GE.AND P0, PT, R3.reuse, 0x1, PT ;  /* 0x000000010300780c */ /* 0x040fe40003f06270 */
[C---:B------:R-:W-:Y:S02]  /*0140*/  ISETP.GE.AND P2, PT, R3.reuse, 0x3, PT ;  /* 0x000000030300780c */ /* 0x040fe40003f46270 */
[C---:B------:R-:W-:Y:S02]  /*0150*/  ISETP.GE.AND P4, PT, R3.reuse, 0x4, PT ;  /* 0x000000040300780c */ /* 0x040fe40003f86270 */
[C---:B------:R-:W-:Y:S02]  /*0160*/  ISETP.GE.AND P5, PT, R3.reuse, 0x5, PT ;  /* 0x000000050300780c */ /* 0x040fe40003fa6270 */
[----:B------:R-:W-:-:S02]  /*0170*/  ISETP.GE.AND P3, PT, R3, 0x8, PT ;  /* 0x000000080300780c */ /* 0x000fc40003f66270 */
[C---:B------:R-:W-:Y:S01]  /*0180*/  ISETP.GE.AND P6, PT, R3.reuse, 0x19, PT ;  /* 0x000000190300780c */ /* 0x040fe20003fc6270 */
[----:B------:R-:W-:Y:S02]  /*0190*/  @P1 IMAD.MOV.U32 R4, RZ, RZ, 0x7f800000 ;  /* 0x7f800000ff041424 */ /* 0x000fe400078e00ff */
[----:B------:R-:W-:Y:S02]  /*01a0*/  @P1 IMAD.MOV.U32 R6, RZ, RZ, -0x1 ;  /* 0xffffffffff061424 */ /* 0x000fe400078e00ff */
[----:B------:R-:W-:Y:S01]  /*01b0*/  @P0 IMAD.MOV.U32 R0, RZ, RZ, 0x7f800000 ;  /* 0x7f800000ff000424 */ /* 0x000fe200078e00ff */
[----:B------:R-:W-:Y:S01]  /*01c0*/  @P1 STL [R1+0x4], R4 ;  /* 0x0000040401001387 */ /* 0x000fe20000100800 */
[----:B------:R-:W-:Y:S02]  /*01d0*/  @P0 IMAD.MOV.U32 R2, RZ, RZ, -0x1 ;  /* 0xffffffffff020424 */ /* 0x000fe400078e00ff */
[----:B------:R-:W-:Y:S01]  /*01e0*/  @P2 IMAD.MOV.U32 R8, RZ, RZ, 0x7f800000 ;  /* 0x7f800000ff082424 */ /* 0x000fe200078e00ff */
[----:B------:R-:W-:Y:S01]  /*01f0*/  @P1 STL [R1+0x84], R6 ;  /* 0x0000840601001387 */ /* 0x000fe20000100800 */
[----:B------:R-:W-:Y:S01]  /*0200*/  ISETP.GE.AND P1, PT, R3, 0x7, PT ;  /* 0x000000070300780c */ /* 0x000fe20003f26270 */
[----:B------:R-:W-:-:S02]  /*0210*/  @P2 IMAD.MOV.U32 R10, RZ, RZ, -0x1 ;  /* 0xffffffffff0a2424 */ /* 0x000fc400078e00ff */
[----:B------:R1:W-:Y:S01]  /*0220*/  @P0 STL [R1], R0 ;  /* 0x0000000001000387 */ /* 0x0003e20000100800 */
[----:B------:R-:W-:Y:S02]  /*0230*/  @P4 IMAD.MOV.U32 R12, RZ, RZ, 0x7f800000 ;  /* 0x7f800000ff0c4424 */ /* 0x000fe400078e00ff */
[----:B------:R-:W-:Y:S01]  /*0240*/  @P4 IMAD.MOV.U32 R14, RZ, RZ, -0x1 ;  /* 0xffffffffff0e4424 */ /* 0x000fe200078e00ff */
[----:B------:R2:W-:Y:S01]  /*0250*/  @P0 STL [R1+0x80], R2 ;  /* 0x0000800201000387 */ /* 0x0005e20000100800 */
[----:B------:R-:W-:-:S03]  /*0260*/  ISETP.GE.AND P0, PT, R3, 0x6, PT ;  /* 0x000000060300780c */ /* 0x000fc60003f06270 */
[----:B------:R3:W-:Y:S01]  /*0270*/  @P2 STL [R1+0x8], R8 ;  /* 0x0000080801002387 */ /* 0x0007e20000100800 */
[----:B-1----:R-:W-:-:S03]  /*0280*/  @P5 IMAD.MOV.U32 R0, RZ, RZ, 0x7f800000 ;  /* 0x7f800000ff005424 */ /* 0x002fc600078e00ff */
[----:B------:R1:W-:Y:S01]  /*0290*/  @P2 STL [R1+0x88], R10 ;  /* 0x0000880a01002387 */ /* 0x0003e20000100800 */
[----:B------:R-:W-:Y:S01]  /*02a0*/  @P1 IMAD.MOV.U32 R16, RZ, RZ, -0x1 ;  /* 0xffffffffff101424 */ /* 0x000fe200078e00ff */
[----:B------:R-:W-:Y:S01]  /*02b0*/  ISETP.GE.AND P2, PT, R3, 0xd, PT ;  /* 0x0000000d0300780c */ /* 0x000fe20003f46270 */
[----:B--2---:R-:W-:Y:S01]  /*02c0*/  @P5 IMAD.MOV.U32 R2, RZ, RZ, -0x1 ;  /* 0xffffffffff025424 */ /* 0x004fe200078e00ff */
[----:B------:R-:W-:Y:S01]  /*02d0*/  @P4 STL [R1+0xc], R12 ;  /* 0x00000c0c01004387 */ /* 0x000fe20000100800 */
[----:B---3--:R-:W-:-:S03]  /*02e0*/  @P1 IMAD.MOV.U32 R8, RZ, RZ, 0x7f800000 ;  /* 0x7f800000ff081424 */ /* 0x008fc600078e00ff */
[----:B------:R-:W-:Y:S01]  /*02f0*/  @P4 STL [R1+0x8c], R14 ;  /* 0x00008c0e01004387 */ /* 0x000fe20000100800 */
[C---:B------:R-:W-:Y:S01]  /*0300*/  ISETP.GE.AND P4, PT, R3.reuse, 0x9, PT ;  /* 0x000000090300780c */ /* 0x040fe20003f86270 */
[----:B-1----:R-:W-:Y:S02]  /*0310*/  @P3 IMAD.MOV.U32 R10, RZ, RZ, 0x7f800000 ;  /* 0x7f800000ff0a3424 */ /* 0x002fe400078e00ff */
[----:B------:R1:W-:Y:S01]  /*0320*/  @P5 STL [R1+0x10], R0 ;  /* 0x0000100001005387 */ /* 0x0003e20000100800 */
[----:B------:R-:W-:Y:S02]  /*0330*/  @P0 IMAD.MOV.U32 R4, RZ, RZ, 0x7f800000 ;  /* 0x7f800000ff040424 */ /* 0x000fe400078e00ff */
[----:B------:R-:W-:Y:S01]  /*0340*/  @P0 IMAD.MOV.U32 R6, RZ, RZ, -0x1 ;  /* 0xffffffffff060424 */ /* 0x000fe200078e00ff */
[----:B------:R2:W-:Y:S01]  /*0350*/  @P5 STL [R1+0x90], R2 ;  /* 0x0000900201005387 */ /* 0x0005e20000100800 */
[----:B------:R-:W-:-:S03]  /*0360*/  ISETP.GE.AND P5, PT, R3, 0xa, PT ;  /* 0x0000000a0300780c */ /* 0x000fc60003fa6270 */
[----:B------:R-:W-:Y:S01]  /*0370*/  @P1 STL [R1+0x18], R8 ;  /* 0x0000180801001387 */ /* 0x000fe20000100800 */
[----:B-1----:R-:W-:-:S03]  /*0380*/  @P3 IMAD.MOV.U32 R0, RZ, RZ, -0x1 ;  /* 0xffffffffff003424 */ /* 0x002fc600078e00ff */
[----:B------:R1:W-:Y:S01]  /*0390*/  @P1 STL [R1+0x98], R16 ;  /* 0x0000981001001387 */ /* 0x0003e20000100800 */
[----:B------:R-:W-:Y:S01]  /*03a0*/  ISETP.GE.AND P1, PT, R3, 0xc, PT ;  /* 0x0000000c0300780c */ /* 0x000fe20003f26270 */
[----:B--2---:R-:W-:Y:S02]  /*03b0*/  @P4 IMAD.MOV.U32 R2, RZ, RZ, 0x7f800000 ;  /* 0x7f800000ff024424 */ /* 0x004fe400078e00ff */
[----:B------:R-:W-:Y:S01]  /*03c0*/  @P3 STL [R1+0x1c], R10 ;  /* 0x00001c0a01003387 */ /* 0x000fe20000100800 */
[----:B------:R-:W-:-:S03]  /*03d0*/  @P4 IMAD.MOV.U32 R12, RZ, RZ, -0x1 ;  /* 0xffffffffff0c4424 */ /* 0x000fc600078e00ff */
[----:B------:R2:W-:Y:S01]  /*03e0*/  @P3 STL [R1+0x9c], R0 ;  /* 0x00009c0001003387 */ /* 0x0005e20000100800 */
[----:B------:R-:W-:-:S03]  /*03f0*/  ISETP.GE.AND P3, PT, R3, 0xe, PT ;  /* 0x0000000e0300780c */ /* 0x000fc60003f66270 */
[----:B------:R3:W-:Y:S02]  /*0400*/  @P0 STL [R1+0x14], R4 ;  /* 0x0000140401000387 */ /* 0x0007e40000100800 */
[----:B------:R-:W-:Y:S02]  /*0410*/  @P1 IMAD.MOV.U32 R14, RZ, RZ, 0x7f800000 ;  /* 0x7f800000ff0e1424 */ /* 0x000fe400078e00ff */
[----:B------:R4:W-:Y:S01]  /*0420*/  @P0 STL [R1+0x94], R6 ;  /* 0x0000940601000387 */ /* 0x0009e20000100800 */
[C---:B------:R-:W-:Y:S01]  /*0430*/  ISETP.GE.AND P0, PT, R3.reuse, 0xb, PT ;  /* 0x0000000b0300780c */ /* 0x040fe20003f06270 */
[----:B-1----:R-:W-:Y:S02]  /*0440*/  @P1 IMAD.MOV.U32 R16, RZ, RZ, -0x1 ;  /* 0xffffffffff101424 */ /* 0x002fe400078e00ff */
[----:B------:R1:W-:Y:S01]  /*0450*/  @P4 STL [R1+0x20], R2 ;  /* 0x0000200201004387 */ /* 0x0003e20000100800 */
[----:B--2---:R-:W-:Y:S02]  /*0460*/  @P2 IMAD.MOV.U32 R0, RZ, RZ, 0x7f800000 ;  /* 0x7f800000ff002424 */ /* 0x004fe400078e00ff */
[----:B---3--:R-:W-:Y:S01]  /*0470*/  @P5 IMAD.MOV.U32 R4, RZ, RZ, 0x7f800000 ;  /* 0x7f800000ff045424 */ /* 0x008fe200078e00ff */
[----:B------:R-:W-:Y:S01]  /*0480*/  @P4 STL [R1+0xa0], R12 ;  /* 0x0000a00c01004387 */ /* 0x000fe20000100800 */
[----:B------:R-:W-:Y:S01]  /*0490*/  ISETP.GE.AND P4, PT, R3, 0xf, PT ;  /* 0x0000000f0300780c */ /* 0x000fe20003f86270 */
[----:B----4-:R-:W-:-:S02]  /*04a0*/  @P5 IMAD.MOV.U32 R6, RZ, RZ, -0x1 ;  /* 0xffffffffff065424 */ /* 0x010fc400078e00ff */
[----:B------:R2:W-:Y:S02]  /*04b0*/  @P5 STL [R1+0x24], R4 ;  /* 0x0000240401005387 */ /* 0x0005e40000100800 */
[----:B------:R-:W-:Y:S02]  /*04c0*/  @P0 IMAD.MOV.U32 R8, RZ, RZ, 0x7f800000 ;  /* 0x7f800000ff080424 */ /* 0x000fe400078e00ff */
[----:B------:R3:W-:Y:S01]  /*04d0*/  @P5 STL [R1+0xa4], R6 ;  /* 0x0000a40601005387 */ /* 0x0007e20000100800 */
[C---:B------:R-:W-:Y:S01]  /*04e0*/  ISETP.GE.AND P5, PT, R3.reuse, 0x10, PT ;  /* 0x000000100300780c */ /* 0x040fe20003fa6270 */
[----:B------:R-:W-:Y:S02]  /*04f0*/  @P0 IMAD.MOV.U32 R10, RZ, RZ, -0x1 ;  /* 0xffffffffff0a0424 */ /* 0x000fe400078e00ff */
[----:B------:R4:W-:Y:S01]  /*0500*/  @P1 STL [R1+0x2c], R14 ;  /* 0x00002c0e01001387 */ /* 0x0009e20000100800 */
[----:B-1----:R-:W-:Y:S02]  /*0510*/  @P2 IMAD.MOV.U32 R2, RZ, RZ, -0x1 ;  /* 0xffffffffff022424 */ /* 0x002fe400078e00ff */
[----:B--2---:R-:W-:Y:S01]  /*0520*/  @P3 IMAD.MOV.U32 R4, RZ, RZ, 0x7f800000 ;  /* 0x7f800000ff043424 */ /* 0x004fe200078e00ff */
[----:B------:R1:W-:Y:S01]  /*0530*/  @P1 STL [R1+0xac], R16 ;  /* 0x0000ac1001001387 */ /* 0x0003e20000100800 */
[----:B------:R-:W-:Y:S01]  /*0540*/  ISETP.GE.AND P1, PT, R3, 0x11, PT ;  /* 0x000000110300780c */ /* 0x000fe20003f26270 */
[----:B---3--:R-:W-:-:S02]  /*0550*/  @P3 IMAD.MOV.U32 R6, RZ, RZ, -0x1 ;  /* 0xffffffffff063424 */ /* 0x008fc400078e00ff */
[----:B------:R-:W-:Y:S02]  /*0560*/  @P3 STL [R1+0x34], R4 ;  /* 0x0000340401003387 */ /* 0x000fe40000100800 */
[----:B------:R-:W-:Y:S02]  /*0570*/  @P5 IMAD.MOV.U32 R12, RZ, RZ, -0x1 ;  /* 0xffffffffff0c5424 */ /* 0x000fe400078e00ff */
[----:B------:R-:W-:Y:S01]  /*0580*/  @P3 STL [R1+0xb4], R6 ;  /* 0x0000b40601003387 */ /* 0x000fe20000100800 */
[----:B------:R-:W-:-:S03]  /*0590*/  ISETP.GE.AND P3, PT, R3, 0x14, PT ;  /* 0x000000140300780c */ /* 0x000fc60003f66270 */
[----:B------:R2:W-:Y:S02]  /*05a0*/  @P0 STL [R1+0x28], R8 ;  /* 0x0000280801000387 */ /* 0x0005e40000100800 */
[----:B----4-:R-:W-:Y:S02]  /*05b0*/  @P1 IMAD.MOV.U32 R14, RZ, RZ, 0x7f800000 ;  /* 0x7f800000ff0e1424 */ /* 0x010fe400078e00ff */
[----:B------:R3:W-:Y:S01]  /*05c0*/  @P0 STL [R1+0xa8], R10 ;  /* 0x0000a80a01000387 */ /* 0x0007e20000100800 */
[----:B------:R-:W-:Y:S01]  /*05d0*/  ISETP.GE.AND P0, PT, R3, 0x12, PT ;  /* 0x000000120300780c */ /* 0x000fe20003f06270 */
[----:B-1----:R-:W-:Y:S02]  /*05e0*/  @P1 IMAD.MOV.U32 R16, RZ, RZ, -0x1 ;  /* 0xffffffffff101424 */ /* 0x002fe400078e00ff */
[----:B------:R1:W-:Y:S01]  /*05f0*/  @P2 STL [R1+0x30], R0 ;  /* 0x0000300001002387 */ /* 0x0003e20000100800 */
[----:B--2---:R-:W-:-:S03]  /*0600*/  @P4 IMAD.MOV.U32 R8, RZ, RZ, 0x7f800000 ;  /* 0x7f800000ff084424 */ /* 0x004fc600078e00ff */
[----:B------:R2:W-:Y:S01]  /*0610*/  @P2 STL [R1+0xb0], R2 ;  /* 0x0000b00201002387 */ /* 0x0005e20000100800 */
[----:B------:R-:W-:Y:S01]  /*0620*/  ISETP.GE.AND P2, PT, R3, 0x13, PT ;  /* 0x000000130300780c */ /* 0x000fe20003f46270 */
[----:B---3--:R-:W-:Y:S02]  /*0630*/  @P4 IMAD.MOV.U32 R10, RZ, RZ, -0x1 ;  /* 0xffffffffff0a4424 */ /* 0x008fe400078e00ff */
[----:B------:R-:W-:Y:S01]  /*0640*/  @P5 STL [R1+0xbc], R12 ;  /* 0x0000bc0c01005387 */ /* 0x000fe20000100800 */
[----:B-1----:R-:W-:-:S03]  /*0650*/  @P5 IMAD.MOV.U32 R0, RZ, RZ, 0x7f800000 ;  /* 0x7f800000ff005424 */ /* 0x002fc600078e00ff */
[----:B------:R1:W-:Y:S01]  /*0660*/  @P4 STL [R1+0xb8], R10 ;  /* 0x0000b80a01004387 */ /* 0x0003e20000100800 */
[----:B------:R-:W-:Y:S02]  /*0670*/  @P0 IMAD.MOV.U32 R4, RZ, RZ, -0x1 ;  /* 0xffffffffff040424 */ /* 0x000fe400078e00ff */
[----:B--2---:R-:W-:Y:S01]  /*0680*/  @P0 IMAD.MOV.U32 R2, RZ, RZ, 0x7f800000 ;  /* 0x7f800000ff020424 */ /* 0x004fe200078e00ff */
[----:B------:R2:W-:Y:S01]  /*0690*/  @P5 STL [R1+0x3c], R0 ;  /* 0x00003c0001005387 */ /* 0x0005e20000100800 */
[C---:B------:R-:W-:Y:S01]  /*06a0*/  ISETP.GE.AND P5, PT, R3.reuse, 0x15, PT ;  /* 0x000000150300780c */ /* 0x040fe20003fa6270 */
[----:B------:R-:W-:Y:S02]  /*06b0*/  @P2 IMAD.MOV.U32 R6, RZ, RZ, 0x7f800000 ;  /* 0x7f800000ff062424 */ /* 0x000fe400078e00ff */
[----:B------:R3:W-:Y:S01]  /*06c0*/  @P4 STL [R1+0x38], R8 ;  /* 0x0000380801004387 */ /* 0x0007e20000100800 */
[----:B------:R-:W-:Y:S01]  /*06d0*/  ISETP.GE.AND P4, PT, R3, 0x16, PT ;  /* 0x000000160300780c */ /* 0x000fe20003f86270 */
[----:B-1----:R-:W-:-:S02]  /*06e0*/  @P3 IMAD.MOV.U32 R10, RZ, RZ, -0x1 ;  /* 0xffffffffff0a3424 */ /* 0x002fc400078e00ff */
[----:B------:R1:W-:Y:S01]  /*06f0*/  @P1 STL [R1+0x40], R14 ;  /* 0x0000400e01001387 */ /* 0x0003e20000100800 */
[----:B--2---:R-:W-:-:S03]  /*0700*/  @P3 IMAD.MOV.U32 R0, RZ, RZ, 0x7f800000 ;  /* 0x7f800000ff003424 */ /* 0x004fc600078e00ff */
[----:B------:R2:W-:Y:S01]  /*0710*/  @P1 STL [R1+0xc0], R16 ;  /* 0x0000c01001001387 */ /* 0x0005e20000100800 */
[C---:B------:R-:W-:Y:S01]  /*0720*/  ISETP.GE.AND P1, PT, R3.reuse, 0x17, PT ;  /* 0x000000170300780c */ /* 0x040fe20003f26270 */
[----:B---3--:R-:W-:Y:S02]  /*0730*/  @P2 IMAD.MOV.U32 R8, RZ, RZ, -0x1 ;  /* 0xffffffffff082424 */ /* 0x008fe400078e00ff */
[----:B------:R3:W-:Y:S01]  /*0740*/  @P3 STL [R1+0x4c], R0 ;  /* 0x00004c0001003387 */ /* 0x0007e20000100800 */
[----:B------:R-:W-:Y:S02]  /*0750*/  @P5 IMAD.MOV.U32 R12, RZ, RZ, -0x1 ;  /* 0xffffffffff0c5424 */ /* 0x000fe400078e00ff */
[----:B-1----:R-:W-:Y:S01]  /*0760*/  @P4 IMAD.MOV.U32 R14, RZ, RZ, 0x7f800000 ;  /* 0x7f800000ff0e4424 */ /* 0x002fe200078e00ff */
[----:B------:R1:W-:Y:S01]  /*0770*/  @P3 STL [R1+0xcc], R10 ;  /* 0x0000cc0a01003387 */ /* 0x0003e20000100800 */
[----:B------:R-:W-:Y:S01]  /*0780*/  ISETP.GE.AND P3, PT, R3, 0x18, PT ;  /* 0x000000180300780c */ /* 0x000fe20003f66270 */
[----:B--2---:R-:W-:-:S02]  /*0790*/  @P4 IMAD.MOV.U32 R16, RZ, RZ, -0x1 ;  /* 0xffffffffff104424 */ /* 0x004fc400078e00ff */
[----:B------:R2:W-:Y:S02]  /*07a0*/  @P0 STL [R1+0x44], R2 ;  /* 0x0000440201000387 */ /* 0x0005e40000100800 */
[----:B---3--:R-:W-:Y:S02]  /*07b0*/  @P1 IMAD.MOV.U32 R0, RZ, RZ, -0x1 ;  /* 0xffffffffff001424 */ /* 0x008fe400078e00ff */
[----:B------:R3:W-:Y:S01]  /*07c0*/  @P0 STL [R1+0xc4], R4 ;  /* 0x0000c40401000387 */ /* 0x0007e20000100800 */
[----:B------:R-:W-:Y:S01]  /*07d0*/  ISETP.GE.AND P0, PT, R3, 0x1a, PT ;  /* 0x0000001a0300780c */ /* 0x000fe20003f06270 */
[----:B-1----:R-:W-:Y:S02]  /*07e0*/  @P6 IMAD.MOV.U32 R10, RZ, RZ, 0x7f800000 ;  /* 0x7f800000ff0a6424 */ /* 0x002fe400078e00ff */
[----:B------:R1:W-:Y:S01]  /*07f0*/  @P2 STL [R1+0x48], R6 ;  /* 0x0000480601002387 */ /* 0x0003e20000100800 */
[----:B--2---:R-:W-:-:S03]  /*0800*/  @P5 IMAD.MOV.U32 R2, RZ, RZ, 0x7f800000 ;  /* 0x7f800000ff025424 */ /* 0x004fc600078e00ff */
[----:B------:R2:W-:Y:S01]  /*0810*/  @P2 STL [R1+0xc8], R8 ;  /* 0x0000c80801002387 */ /* 0x0005e20000100800 */
[----:B------:R-:W-:Y:S01]  /*0820*/  ISETP.GE.AND P2, PT, R3, 0x1b, PT ;  /* 0x0000001b0300780c */ /* 0x000fe20003f46270 */
[----:B---3--:R-:W-:Y:S02]  /*0830*/  @P1 IMAD.MOV.U32 R4, RZ, RZ, 0x7f800000 ;  /* 0x7f800000ff041424 */ /* 0x008fe400078e00ff */
[----:B------:R3:W-:Y:S01]  /*0840*/  @P5 STL [R1+0x50], R2 ;  /* 0x0000500201005387 */ /* 0x0007e20000100800 */
[----:B-1----:R-:W-:-:S03]  /*0850*/  @P3 IMAD.MOV.U32 R6, RZ, RZ, 0x7f800000 ;  /* 0x7f800000ff063424 */ /* 0x002fc600078e00ff */
[----:B------:R1:W-:Y:S01]  /*0860*/  @P5 STL [R1+0xd0], R12 ;  /* 0x0000d00c01005387 */ /* 0x0003e20000100800 */
[----:B------:R-:W-:Y:S01]  /*0870*/  ISETP.GE.AND P5, PT, R3, 0x1f, PT ;  /* 0x0000001f0300780c */ /* 0x000fe20003fa6270 */
[----:B--2---:R-:W-:Y:S02]  /*0880*/  @P3 IMAD.MOV.U32 R8, RZ, RZ, -0x1 ;  /* 0xffffffffff083424 */ /* 0x004fe400078e00ff */
[----:B------:R-:W-:Y:S01]  /*0890*/  @P4 STL [R1+0x54], R14 ;  /* 0x0000540e01004387 */ /* 0x000fe20000100800 */
[----:B---3--:R-:W-:-:S03]  /*08a0*/  @P6 IMAD.MOV.U32 R2, RZ, RZ, -0x1 ;  /* 0xffffffffff026424 */ /* 0x008fc600078e00ff */
[----:B------:R-:W-:Y:S01]  /*08b0*/  @P4 STL [R1+0xd4], R16 ;  /* 0x0000d41001004387 */ /* 0x000fe20000100800 */
[C---:B------:R-:W-:Y:S01]  /*08c0*/  ISETP.GE.AND P4, PT, R3.reuse, 0x1e, PT ;  /* 0x0000001e0300780c */ /* 0x040fe20003f86270 */
[----:B-1----:R-:W-:Y:S02]  /*08d0*/  @P0 IMAD.MOV.U32 R12, RZ, RZ, -0x1 ;  /* 0xffffffffff0c0424 */ /* 0x002fe400078e00ff */
[----:B------:R1:W-:Y:S04]  /*08e0*/  @P1 STL [R1+0x58], R4 ;  /* 0x0000580401001387 */ /* 0x0003e80000100800 */
[----:B------:R2:W-:Y:S01]  /*08f0*/  @P1 STL [R1+0xd8], R0 ;  /* 0x0000d80001001387 */ /* 0x0005e20000100800 */
[----:B------:R-:W-:-:S03]  /*0900*/  ISETP.GE.AND P1, PT, R3, 0x1c, PT ;  /* 0x0000001c0300780c */ /* 0x000fc60003f26270 */
[----:B------:R3:W-:Y:S01]  /*0910*/  @P3 STL [R1+0x5c], R6 ;  /* 0x00005c0601003387 */ /* 0x0007e20000100800 */
[----:B-1----:R-:W-:-:S03]  /*0920*/  @P0 IMAD.MOV.U32 R4, RZ, RZ, 0x7f800000 ;  /* 0x7f800000ff040424 */ /* 0x002fc600078e00ff */
[----:B------:R1:W-:Y:S01]  /*0930*/  @P3 STL [R1+0xdc], R8 ;  /* 0x0000dc0801003387 */ /* 0x0003e20000100800 */
[C---:B------:R-:W-:Y:S01]  /*0940*/  ISETP.GE.AND P3, PT, R3.reuse, 0x1d, PT ;  /* 0x0000001d0300780c */ /* 0x040fe20003f66270 */
[----:B--2---:R-:W-:Y:S02]  /*0950*/  @P2 IMAD.MOV.U32 R0, RZ, RZ, 0x7f800000 ;  /* 0x7f800000ff002424 */ /* 0x004fe400078e00ff */
[----:B------:R2:W-:Y:S01]  /*0960*/  @P6 STL [R1+0x60], R10 ;  /* 0x0000600a01006387 */ /* 0x0005e20000100800 */
[----:B------:R-:W-:Y:S02]  /*0970*/  @P4 IMAD.MOV.U32 R16, RZ, RZ, 0x7f800000 ;  /* 0x7f800000ff104424 */ /* 0x000fe400078e00ff */
[----:B---3--:R-:W-:Y:S01]  /*0980*/  @P2 IMAD.MOV.U32 R6, RZ, RZ, -0x1 ;  /* 0xffffffffff062424 */ /* 0x008fe200078e00ff */
[----:B------:R3:W-:Y:S01]  /*0990*/  @P6 STL [R1+0xe0], R2 ;  /* 0x0000e00201006387 */ /* 0x0007e20000100800 */
[----:B------:R-:W-:Y:S01]  /*09a0*/  ISETP.GE.AND P6, PT, R3, 0x20, PT ;  /* 0x000000200300780c */ /* 0x000fe20003fc6270 */
[----:B-1----:R-:W-:-:S02]  /*09b0*/  @P1 IMAD.MOV.U32 R8, RZ, RZ, -0x1 ;  /* 0xffffffffff081424 */ /* 0x002fc400078e00ff */
[----:B------:R1:W-:Y:S02]  /*09c0*/  @P0 STL [R1+0x64], R4 ;  /* 0x0000640401000387 */ /* 0x0003e40000100800 */
[----:B--2---:R-:W-:Y:S02]  /*09d0*/  @P3 IMAD.MOV.U32 R10, RZ, RZ, 0x7f800000 ;  /* 0x7f800000ff0a3424 */ /* 0x004fe400078e00ff */
[----:B------:R2:W-:Y:S01]  /*09e0*/  @P0 STL [R1+0xe4], R12 ;  /* 0x0000e40c01000387 */ /* 0x0005e20000100800 */
[----:B------:R-:W-:Y:S01]  /*09f0*/  @P3 IMAD.MOV.U32 R14, RZ, RZ, -0x1 ;  /* 0xffffffffff0e3424 */ /* 0x000fe200078e00ff */
[----:B------:R-:W-:Y:S01]  /*0a00*/  LOP3.LUT P0, RZ, R32, 0x1f, RZ, 0xc0, !PT ;  /* 0x0000001f20ff7812 */ /* 0x000fe2000780c0ff */
[----:B---3--:R-:W-:Y:S01]  /*0a10*/  @P1 IMAD.MOV.U32 R2, RZ, RZ, 0x7f800000 ;  /* 0x7f800000ff021424 */ /* 0x008fe200078e00ff */
[----:B------:R3:W-:Y:S01]  /*0a20*/  @P2 STL [R1+0x68], R0 ;  /* 0x0000680001002387 */ /* 0x0007e20000100800 */
[----:B-1----:R-:W-:-:S03]  /*0a30*/  @P5 IMAD.MOV.U32 R4, RZ, RZ, 0x7f800000 ;  /* 0x7f800000ff045424 */ /* 0x002fc600078e00ff */
[----:B------:R1:W-:Y:S01]  /*0a40*/  @P2 STL [R1+0xe8], R6 ;  /* 0x0000e80601002387 */ /* 0x0003e20000100800 */
[----:B------:R-:W-:Y:S02]  /*0a50*/  @P6 IMAD.MOV.U32 R18, RZ, RZ, -0x1 ;  /* 0xffffffffff126424 */ /* 0x000fe400078e00ff */
[----:B--2---:R-:W-:Y:S01]  /*0a60*/  @P6 IMAD.MOV.U32 R12, RZ, RZ, 0x7f800000 ;  /* 0x7f800000ff0c6424 */ /* 0x004fe200078e00ff */
[----:B------:R-:W-:Y:S01]  /*0a70*/  @P1 STL [R1+0xec], R8 ;  /* 0x0000ec0801001387 */ /* 0x000fe20000100800 */
[----:B---3--:R-:W-:-:S03]  /*0a80*/  @P4 IMAD.MOV.U32 R0, RZ, RZ, -0x1 ;  /* 0xffffffffff004424 */ /* 0x008fc600078e00ff */
[----:B------:R-:W-:Y:S01]  /*0a90*/  @P3 STL [R1+0x70], R10 ;  /* 0x0000700a01003387 */ /* 0x000fe20000100800 */
[----:B-1----:R-:W-:-:S03]  /*0aa0*/  @P5 IMAD.MOV.U32 R6, RZ, RZ, -0x1 ;  /* 0xffffffffff065424 */ /* 0x002fc600078e00ff */
[----:B------:R-:W-:Y:S04]  /*0ab0*/  @P3 STL [R1+0xf0], R14 ;  /* 0x0000f00e01003387 */ /* 0x000fe80000100800 */
[----:B------:R-:W-:Y:S04]  /*0ac0*/  @P4 STL [R1+0x74], R16 ;  /* 0x0000741001004387 */ /* 0x000fe80000100800 */
[----:B------:R-:W-:Y:S04]  /*0ad0*/  @P4 STL [R1+0xf4], R0 ;  /* 0x0000f40001004387 */ /* 0x000fe80000100800 */
[----:B------:R-:W-:Y:S04]  /*0ae0*/  @P5 STL [R1+0x78], R4 ;  /* 0x0000780401005387 */ /* 0x000fe80000100800 */
[----:B------:R-:W-:Y:S04]  /*0af0*/  @P5 STL [R1+0xf8], R6 ;  /* 0x0000f80601005387 */ /* 0x000fe80000100800 */
[----:B------:R-:W-:Y:S04]  /*0b00*/  @P6 STL [R1+0x7c], R12 ;  /* 0x00007c0c01006387 */ /* 0x000fe80000100800 */
[----:B------:R-:W-:Y:S04]  /*0b10*/  @P6 STL [R1+0xfc], R18 ;  /* 0x0000fc1201006387 */ /* 0x000fe80000100800 */
[----:B------:R1:W-:Y:S02]  /*0b20*/  @P1 STL [R1+0x6c], R2 ;  /* 0x00006c0201001387 */ /* 0x0003e40000100800 */
[----:B-1----:R-:W-:Y:S01]  /*0b30*/  CS2R R2, SRZ ;  /* 0x0000000000027805 */ /* 0x002fe2000001ff00 */
[----:B------:R-:W-:Y:S06]  /*0b40*/  @P0 BRA `(.L_x_3) ;  /* 0x00000000000c0947 */ /* 0x000fec0003800000 */
[----:B------:R-:W1:Y:S02]  /*0b50*/  LDC.64 R2, c[0x0][0x380] ;  /* 0x0000e000ff027b82 */ /* 0x000e640000000a00 */
[----:B-1----:R-:W-:-:S06]  /*0b60*/  IMAD.WIDE R2, R5, 0x8, R2 ;  /* 0x0000000805027825 */ /* 0x002fcc00078e0202 */
[----:B0-----:R-:W5:Y:S02]  /*0b70*/  LDG.E.64.CONSTANT R2, desc[UR6][R2.64] ;  /* 0x0000000602027981 */ /* 0x001f64000c1e9b00 */
.L_x_3:
[----:B0-----:R-:W-:Y:S05]  /*0b80*/  BSYNC.RECONVERGENT B1 ;  /* 0x0000000000017941 */ /* 0x001fea0003800200 */
.L_x_2:
[----:B------:R-:W-:-:S03]  /*0b90*/  UMOV UR4, 0xffffffff ;  /* 0xffffffff00047882 */ /* 0x000fc60000000000 */
[----:B------:R-:W-:Y:S05]  /*0ba0*/  BRA.DIV UR4, `(.L_x_4) ;  /* 0x0000002a04407947 */ /* 0x000fea000b800000 */
[----:B-----5:R1:W2:Y:S04]  /*0bb0*/  SHFL.IDX PT, R33, R2, RZ, 0x1f ;  /* 0x00001fff02217589 */ /* 0x0202a800000e0000 */
[----:B------:R1:W3:Y:S02]  /*0bc0*/  SHFL.IDX PT, R34, R3, RZ, 0x1f ;  /* 0x00001fff03227589 */ /* 0x0002e400000e0000 */
.L_x_1:
[----:B0-----:R-:W-:Y:S05]  /*0bd0*/  BSYNC B0 ;  /* 0x0000000000007941 */ /* 0x001fea0003800000 */
.L_x_0:
[----:B------:R-:W0:Y:S01]  /*0be0*/  LDCU UR4, c[0x0][0x398] ;  /* 0x00007300ff0477ac */ /* 0x000e220008000800 */
[----:B------:R-:W-:Y:S02]  /*0bf0*/  IMAD.MOV.U32 R31, RZ, RZ, 0x7f800000 ;  /* 0x7f800000ff1f7424 */ /* 0x000fe400078e00ff */
[----:B------:R-:W-:Y:S02]  /*0c00*/  IMAD.MOV.U32 R30, RZ, RZ, 0x7f800000 ;  /* 0x7f800000ff1e7424 */ /* 0x000fe400078e00ff */
[----:B------:R-:W-:Y:S02]  /*0c10*/  IMAD.MOV.U32 R29, RZ, RZ, 0x7f800000 ;  /* 0x7f800000ff1d7424 */ /* 0x000fe400078e00ff */
[----:B------:R-:W-:Y:S02]  /*0c20*/  IMAD.MOV.U32 R28, RZ, RZ, 0x7f800000 ;  /* 0x7f800000ff1c7424 */ /* 0x000fe400078e00ff */
[----:B------:R-:W-:Y:S02]  /*0c30*/  IMAD.MOV.U32 R27, RZ, RZ, 0x7f800000 ;  /* 0x7f800000ff1b7424 */ /* 0x000fe400078e00ff */
[----:B------:R-:W-:-:S02]  /*0c40*/  IMAD.MOV.U32 R26, RZ, RZ, 0x7f800000 ;  /* 0x7f800000ff1a7424 */ /* 0x000fc400078e00ff */
[----:B------:R-:W-:Y:S02]  /*0c50*/  IMAD.MOV.U32 R25, RZ, RZ, 0x7f800000 ;  /* 0x7f800000ff197424 */ /* 0x000fe400078e00ff */
[----:B------:R-:W-:Y:S02]  /*0c60*/  IMAD.MOV.U32 R24, RZ, RZ, 0x7f800000 ;  /* 0x7f800000ff187424 */ /* 0x000fe400078e00ff */
[----:B------:R-:W-:Y:S01]  /*0c70*/  IMAD.MOV.U32 R23, RZ, RZ, 0x7f800000 ;  /* 0x7f800000ff177424 */ /* 0x000fe200078e00ff */
[----:B0-----:R-:W-:Y:S01]  /*0c80*/  UISETP.GE.AND UP0, UPT, UR4, 0x1, UPT ;  /* 0x000000010400788c */ /* 0x001fe2000bf06270 */
[----:B------:R-:W-:Y:S02]  /*0c90*/  IMAD.MOV.U32 R22, RZ, RZ, 0x7f800000 ;  /* 0x7f800000ff167424 */ /* 0x000fe400078e00ff */
[----:B------:R-:W-:Y:S02]  /*0ca0*/  IMAD.MOV.U32 R21, RZ, RZ, 0x7f800000 ;  /* 0x7f800000ff157424 */ /* 0x000fe400078e00ff */
[----:B------:R-:W-:-:S02]  /*0cb0*/  IMAD.MOV.U32 R20, RZ, RZ, 0x7f800000 ;  /* 0x7f800000ff147424 */ /* 0x000fc400078e00ff */
        /* <DEDUP_REMOVED lines=19> */
[----:B------:R-:W-:Y:S01]  /*0df0*/  IMAD.MOV.U32 R36, RZ, RZ, 0x7f800000 ;  /* 0x7f800000ff247424 */ /* 0x000fe200078e00ff */
[----:B------:R-:W-:Y:S06]  /*0e00*/  BRA.U !UP0, `(.L_x_5) ;  /* 0x0000000d08187547 */ /* 0x000fec000b800000 */
[----:B------:R-:W0:Y:S01]  /*0e10*/  S2UR UR5, SR_CgaCtaId ;  /* 0x00000000000579c3 */ /* 0x000e220000008800 */
[----:B------:R-:W-:Y:S01]  /*0e20*/  UMOV UR4, 0x400 ;  /* 0x0000040000047882 */ /* 0x000fe20000000000 */
[----:B------:R-:W-:Y:S02]  /*0e30*/  IMAD.MOV.U32 R40, RZ, RZ, RZ ;  /* 0x000000ffff287224 */ /* 0x000fe400078e00ff */
[----:B------:R-:W-:Y:S02]  /*0e40*/  IMAD.MOV.U32 R0, RZ, RZ, RZ ;  /* 0x000000ffff007224 */ /* 0x000fe400078e00ff */
[----:B------:R-:W-:Y:S02]  /*0e50*/  IMAD.MOV.U32 R42, RZ, RZ, 0x7f800000 ;  /* 0x7f800000ff2a7424 */ /* 0x000fe400078e00ff */
[----:B------:R-:W4:Y:S01]  /*0e60*/  LDC R35, c[0x0][0x360] ;  /* 0x0000d800ff237b82 */ /* 0x000f220000000800 */
[----:B------:R-:W-:Y:S01]  /*0e70*/  IMAD.MOV.U32 R31, RZ, RZ, 0x7f800000 ;  /* 0x7f800000ff1f7424 */ /* 0x000fe200078e00ff */
[----:B0-----:R-:W-:-:S06]  /*0e80*/  ULEA UR4, UR5, UR4, 0x18 ;  /* 0x0000000405047291 */ /* 0x001fcc000f8ec0ff */
[----:B------:R-:W-:-:S07]  /*0e90*/  IMAD.U32 R41, RZ, RZ, UR4 ;  /* 0x00000004ff297e24 */ /* 0x000fce000f8e00ff */
.L_x_13:
[----:B-1----:R-:W0:Y:S01]  /*0ea0*/  LDC R2, c[0x0][0x3ac] ;  /* 0x0000eb00ff027b82 */ /* 0x002e220000000800 */
[----:B------:R-:W0:Y:S01]  /*0eb0*/  LDCU UR4, c[0x0][0x398] ;  /* 0x00007300ff0477ac */ /* 0x000e220008000800 */
[----:B------:R-:W-:-:S05]  /*0ec0*/  IMAD.MOV R43, RZ, RZ, -R40 ;  /* 0x000000ffff2b7224 */ /* 0x000fca00078e0a28 */
[----:B0-----:R-:W-:-:S04]  /*0ed0*/  VIADDMNMX R43, R43, UR4, R2, PT ;  /* 0x000000042b2b7c46 */ /* 0x001fc8000b800102 */
[----:B------:R-:W-:-:S13]  /*0ee0*/  ISETP.GE.AND P0, PT, R32, R43, PT ;  /* 0x0000002b2000720c */ /* 0x000fda0003f06270 */
[----:B------:R-:W-:Y:S05]  /*0ef0*/  @P0 BRA `(.L_x_6) ;  /* 0x0000000000240947 */ /* 0x000fea0003800000 */
.L_x_7:
[----:B0-----:R-:W0:Y:S01]  /*0f00*/  LDC.64 R2, c[0x0][0x390] ;  /* 0x0000e400ff027b82 */ /* 0x001e220000000a00 */
[----:B------:R-:W-:-:S04]  /*0f10*/  IMAD.IADD R45, R32, 0x1, R40 ;  /* 0x00000001202d7824 */ /* 0x000fc800078e0228 */
[----:B0-----:R-:W-:-:S06]  /*0f20*/  IMAD.WIDE R2, R45, 0x8, R2 ;  /* 0x000000082d027825 */ /* 0x001fcc00078e0202 */
[----:B------:R-:W5:Y:S01]  /*0f30*/  LDG.E.64.CONSTANT R2, desc[UR6][R2.64] ;  /* 0x0000000602027981 */ /* 0x000f62000c1e9b00 */
[----:B------:R-:W-:Y:S02]  /*0f40*/  IMAD R44, R32, 0x8, R41 ;  /* 0x00000008202c7824 */ /* 0x000fe400078e0229 */
[----:B----4-:R-:W-:-:S05]  /*0f50*/  IMAD.IADD R32, R35, 0x1, R32 ;  /* 0x0000000123207824 */ /* 0x010fca00078e0220 */
[----:B------:R-:W-:Y:S01]  /*0f60*/  ISETP.GE.AND P0, PT, R32, R43, PT ;  /* 0x0000002b2000720c */ /* 0x000fe20003f06270 */
[----:B-----5:R0:W-:-:S12]  /*0f70*/  STS.64 [R44], R2 ;  /* 0x000000022c007388 */ /* 0x0201d80000000a00 */
[----:B------:R-:W-:Y:S05]  /*0f80*/  @!P0 BRA `(.L_x_7) ;  /* 0xfffffffc00dc8947 */ /* 0x000fea000383ffff */
.L_x_6:
[----:B------:R-:W1:Y:S01]  /*0f90*/  S2R R32, SR_TID.X ;  /* 0x0000000000207919 */ /* 0x000e620000002100 */
[----:B------:R-:W-:Y:S05]  /*0fa0*/  WARPSYNC.ALL ;  /* 0x0000000000007948 */ /* 0x000fea0003800000 */
[----:B0-----:R-:W0:Y:S01]  /*0fb0*/  S2R R3, SR_CTAID.X ;  /* 0x0000000000037919 */ /* 0x001e220000002500 */
[----:B------:R-:W5:Y:S01]  /*0fc0*/  LDCU UR4, c[0x0][0x388] ;  /* 0x00007100ff0477ac */ /* 0x000f620008000800 */
[----:B------:R-:W-:Y:S01]  /*0fd0*/  BSSY.RECONVERGENT B0, `(.L_x_8) ;  /* 0x00000a3000007945 */ /* 0x000fe20003800200 */
[----:B-1----:R-:W-:Y:S02]  /*0fe0*/  SHF.R.U32.HI R2, RZ, 0x5, R32 ;  /* 0x00000005ff027819 */ /* 0x002fe40000011620 */
[----:B------:R-:W-:-:S03]  /*0ff0*/  LOP3.LUT R44, R32, 0x1f, RZ, 0xc0, !PT ;  /* 0x0000001f202c7812 */ /* 0x000fc600078ec0ff */
[----:B0-----:R-:W-:Y:S01]  /*1000*/  IMAD R2, R3, 0x8, R2 ;  /* 0x0000000803027824 */ /* 0x001fe200078e0202 */
[----:B------:R-:W-:Y:S01]  /*1010*/  BAR.SYNC.DEFER_BLOCKING 0x0 ;  /* 0x0000000000007b1d */ /* 0x000fe20000010000 */
[----:B------:R-:W-:-:S04]  /*1020*/  ISETP.GE.AND P0, PT, R44, R43, PT ;  /* 0x0000002b2c00720c */ /* 0x000fc80003f06270 */
[----:B-----5:R-:W-:-:S13]  /*1030*/  ISETP.GE.OR P0, PT, R2, UR4, P0 ;  /* 0x0000000402007c0c */ /* 0x020fda0008706670 */
[----:B------:R-:W-:Y:S05]  /*1040*/  @P0 BRA `(.L_x_9) ;  /* 0x00000008006c0947 */ /* 0x000fea0003800000 */
[----:B------:R-:W0:Y:S01]  /*1050*/  S2UR UR5, SR_CgaCtaId ;  /* 0x00000000000579c3 */ /* 0x000e220000008800 */
[----:B------:R-:W-:Y:S02]  /*1060*/  UMOV UR4, 0x400 ;  /* 0x0000040000047882 */ /* 0x000fe40000000000 */
[----:B0-----:R-:W-:-:S06]  /*1070*/  ULEA UR4, UR5, UR4, 0x18 ;  /* 0x0000000405047291 */ /* 0x001fcc000f8ec0ff */
[----:B------:R-:W-:-:S07]  /*1080*/  IMAD.U32 R41, RZ, RZ, UR4 ;  /* 0x00000004ff297e24 */ /* 0x000fce000f8e00ff */
.L_x_12:
[----:B------:R-:W-:Y:S01]  /*1090*/  IMAD R2, R44, 0x8, R41 ;  /* 0x000000082c027824 */ /* 0x000fe200078e0229 */
[----:B------:R-:W-:Y:S05]  /*10a0*/  BSSY.RECONVERGENT B1, `(.L_x_10) ;  /* 0x0000092000017945 */ /* 0x000fea0003800200 */
[----:B------:R-:W3:Y:S02]  /*10b0*/  LDS.64 R2, [R2] ;  /* 0x0000000002027984 */ /* 0x000ee40000000a00 */
[----:B---3--:R-:W-:Y:S01]  /*10c0*/  FADD R45, R3, -R34 ;  /* 0x80000022032d7221 */ /* 0x008fe20000000000 */
[----:B--2---:R-:W-:-:S03]  /*10d0*/  FADD R3, R2, -R33 ;  /* 0x8000002102037221 */ /* 0x004fc60000000000 */
[----:B------:R-:W-:-:S04]  /*10e0*/  FMUL R46, R45, R45 ;  /* 0x0000002d2d2e7220 */ /* 0x000fc80000400000 */
[----:B------:R-:W-:-:S05]  /*10f0*/  FFMA R45, R3, R3, R46 ;  /* 0x00000003032d7223 */ /* 0x000fca000000002e */
[----:B------:R-:W-:-:S13]  /*1100*/  FSETP.GEU.AND P0, PT, R45, R42, PT ;  /* 0x0000002a2d00720b */ /* 0x000fda0003f0e000 */
[----:B------:R-:W-:Y:S05]  /*1110*/  @P0 BRA `(.L_x_11) ;  /* 0x0000000800280947 */ /* 0x000fea0003800000 */
[----:B------:R-:W-:Y:S02]  /*1120*/  IMAD R2, R0, 0x4, R1 ;  /* 0x0000000400027824 */ /* 0x000fe400078e0201 */
[----:B------:R-:W-:Y:S01]  /*1130*/  IMAD.IADD R3, R44, 0x1, R40 ;  /* 0x000000012c037824 */ /* 0x000fe200078e0228 */
[----:B------:R-:W0:Y:S02]  /*1140*/  LDC R0, c[0x0][0x3a8] ;  /* 0x0000ea00ff007b82 */ /* 0x000e240000000800 */
[----:B------:R-:W-:Y:S04]  /*1150*/  STL [R2], R45 ;  /* 0x0000002d02007387 */ /* 0x000fe80000100800 */
[----:B------:R1:W-:Y:S04]  /*1160*/  STL [R2+0x80], R3 ;  /* 0x0000800302007387 */ /* 0x0003e80000100800 */
[----:B------:R-:W2:Y:S04]  /*1170*/  LDL.128 R36, [R1] ;  /* 0x0000000001247983 */ /* 0x000ea80000100c00 */
[----:B------:R-:W3:Y:S04]  /*1180*/  LDL.128 R4, [R1+0x10] ;  /* 0x0000100001047983 */ /* 0x000ee80000100c00 */
[----:B------:R-:W5:Y:S04]  /*1190*/  LDL.128 R8, [R1+0x20] ;  /* 0x0000200001087983 */ /* 0x000f680000100c00 */
[----:B------:R-:W4:Y:S04]  /*11a0*/  LDL.128 R12, [R1+0x30] ;  /* 0x00003000010c7983 */ /* 0x000f280000100c00 */
[----:B------:R-:W4:Y:S04]  /*11b0*/  LDL.128 R16, [R1+0x40] ;  /* 0x0000400001107983 */ /* 0x000f280000100c00 */
[----:B------:R-:W4:Y:S04]  /*11c0*/  LDL.128 R20, [R1+0x50] ;  /* 0x0000500001147983 */ /* 0x000f280000100c00 */
[----:B------:R-:W4:Y:S01]  /*11d0*/  LDL.128 R24, [R1+0x60] ;  /* 0x0000600001187983 */ /* 0x000f220000100c00 */
[----:B0-----:R-:W-:-:S03]  /*11e0*/  SHF.R.S32.HI R0, RZ, 0x5, R0 ;  /* 0x00000005ff007819 */ /* 0x001fc60000011400 */
[----:B------:R-:W4:Y:S01]  /*11f0*/  LDL.128 R28, [R1+0x70] ;  /* 0x00007000011c7983 */ /* 0x000f220000100c00 */
[----:B--2---:R-:W-:-:S04]  /*1200*/  FSETP.GT.AND P3, PT, R37, R36, PT ;  /* 0x000000242500720b */ /* 0x004fc80003f64000 */
[----:B------:R-:W-:-:S04]  /*1210*/  ISETP.GT.AND P3, PT, R0, 0x1, P3 ;  /* 0x000000010000780c */ /* 0x000fc80001f64270 */
[----:B-1----:R-:W-:-:S04]  /*1220*/  FSEL R3, R37, R36, P3 ;  /* 0x0000002425037208 */ /* 0x002fc80001800000 */
[----:B------:R-:W-:-:S04]  /*1230*/  FSETP.GT.AND P4, PT, R38, R3, PT ;  /* 0x000000032600720b */ /* 0x000fc80003f84000 */
[----:B------:R-:W-:-:S04]  /*1240*/  ISETP.GT.AND P4, PT, R0, 0x2, P4 ;  /* 0x000000020000780c */ /* 0x000fc80002784270 */
[----:B------:R-:W-:-:S04]  /*1250*/  FSEL R2, R38, R3, P4 ;  /* 0x0000000326027208 */ /* 0x000fc80002000000 */
[----:B------:R-:W-:-:S04]  /*1260*/  FSETP.GT.AND P5, PT, R39, R2, PT ;  /* 0x000000022700720b */ /* 0x000fc80003fa4000 */
[----:B------:R-:W-:-:S04]  /*1270*/  ISETP.GT.AND P5, PT, R0, 0x3, P5 ;  /* 0x000000030000780c */ /* 0x000fc80002fa4270 */
[----:B------:R-:W-:-:S04]  /*1280*/  FSEL R3, R39, R2, P5 ;  /* 0x0000000227037208 */ /* 0x000fc80002800000 */
[----:B---3--:R-:W-:-:S04]  /*1290*/  FSETP.GT.AND P6, PT, R4, R3, PT ;  /* 0x000000030400720b */ /* 0x008fc80003fc4000 */
[----:B------:R-:W-:-:S04]  /*12a0*/  ISETP.GT.AND P6, PT, R0, 0x4, P6 ;  /* 0x000000040000780c */ /* 0x000fc800037c4270 */
[----:B------:R-:W-:-:S04]  /*12b0*/  FSEL R2, R4, R3, P6 ;  /* 0x0000000304027208 */ /* 0x000fc80003000000 */
[----:B------:R-:W-:-:S04]  /*12c0*/  FSETP.GT.AND P0, PT, R5, R2, PT ;  /* 0x000000020500720b */ /* 0x000fc80003f04000 */
[----:B------:R-:W-:-:S04]  /*12d0*/  ISETP.GT.AND P0, PT, R0, 0x5, P0 ;  /* 0x000000050000780c */ /* 0x000fc80000704270 */
[----:B------:R-:W-:-:S04]  /*12e0*/  FSEL R3, R5, R2, P0 ;  /* 0x0000000205037208 */ /* 0x000fc80000000000 */
[----:B------:R-:W-:-:S04]  /*12f0*/  FSETP.GT.AND P1, PT, R6, R3, PT ;  /* 0x000000030600720b */ /* 0x000fc80003f24000 */
[----:B------:R-:W-:-:S04]  /*1300*/  ISETP.GT.AND P1, PT, R0, 0x6, P1 ;  /* 0x000000060000780c */ /* 0x000fc80000f24270 */
[----:B------:R-:W-:-:S04]  /*1310*/  FSEL R2, R6, R3, P1 ;  /* 0x0000000306027208 */ /* 0x000fc80000800000 */
[----:B------:R-:W-:-:S04]  /*1320*/  FSETP.GT.AND P2, PT, R7, R2, PT ;  /* 0x000000020700720b */ /* 0x000fc80003f44000 */
[----:B------:R-:W-:-:S04]  /*1330*/  ISETP.GT.AND P2, PT, R0, 0x7, P2 ;  /* 0x000000070000780c */ /* 0x000fc80001744270 */
[----:B------:R-:W-:Y:S02]  /*1340*/  FSEL R3, R7, R2, P2 ;  /* 0x0000000207037208 */ /* 0x000fe40001000000 */
[----:B------:R-:W-:Y:S02]  /*1350*/  SEL R2, RZ, 0x1, !P3 ;  /* 0x00000001ff027807 */ /* 0x000fe40005800000 */
[----:B-----5:R-:W-:-:S04]  /*1360*/  FSETP.GT.AND P3, PT, R8, R3, PT ;  /* 0x000000030800720b */ /* 0x020fc80003f64000 */
[----:B------:R-:W-:-:S04]  /*1370*/  ISETP.GT.AND P3, PT, R0, 0x8, P3 ;  /* 0x000000080000780c */ /* 0x000fc80001f64270 */
[----:B------:R-:W-:Y:S02]  /*1380*/  FSEL R42, R8, R3, P3 ;  /* 0x00000003082a7208 */ /* 0x000fe40001800000 */
[----:B------:R-:W-:Y:S02]  /*1390*/  SEL R2, R2, 0x2, !P4 ;  /* 0x0000000202027807 */ /* 0x000fe40006000000 */
[----:B------:R-:W-:-:S04]  /*13a0*/  FSETP.GT.AND P4, PT, R9, R42, PT ;  /* 0x0000002a0900720b */ /* 0x000fc80003f84000 */
        /* <DEDUP_REMOVED lines=11> */
[----:B----4-:R-:W-:-:S04]  /*1460*/  FSETP.GT.AND P0, PT, R12, R3, PT ;  /* 0x000000030c00720b */ /* 0x010fc80003f04000 */
        /* <DEDUP_REMOVED lines=64> */
[----:B------:R-:W-:Y:S02]  /*1870*/  ISETP.GT.AND P2, PT, R0, 0x1c, P2 ;  /* 0x0000001c0000780c */ /* 0x000fe40001744270 */
[----:B------:R-:W-:Y:S02]  /*1880*/  SEL R2, R2, 0x16, !P3 ;  /* 0x0000001602027807 */ /* 0x000fe40005800000 */
[----:B------:R-:W-:Y:S02]  /*1890*/  FSEL R42, R28, R3, P2 ;  /* 0x000000031c2a7208 */ /* 0x000fe40001000000 */
[----:B------:R-:W-:Y:S02]  /*18a0*/  SEL R2, R2, 0x17, !P4 ;  /* 0x0000001702027807 */ /* 0x000fe40006000000 */
[----:B------:R-:W-:Y:S02]  /*18b0*/  FSETP.GT.AND P3, PT, R29, R42, PT ;  /* 0x0000002a1d00720b */ /* 0x000fe40003f64000 */
[----:B------:R-:W-:-:S02]  /*18c0*/  SEL R2, R2, 0x18, !P5 ;  /* 0x0000001802027807 */ /* 0x000fc40006800000 */
        /* <DEDUP_REMOVED lines=12> */
[----:B------:R-:W-:-:S04]  /*1990*/  ISETP.GT.AND P0, PT, R0, 0x1f, P0 ;  /* 0x0000001f0000780c */ /* 0x000fc80000704270 */
[----:B------:R-:W-:Y:S02]  /*19a0*/  FSEL R42, R31, R42, P0 ;  /* 0x0000002a1f2a7208 */ /* 0x000fe40000000000 */
[----:B------:R-:W-:-:S07]  /*19b0*/  SEL R0, R2, 0x1f, !P0 ;  /* 0x0000001f02007807 */ /* 0x000fce0004000000 */
.L_x_11:
[----:B------:R-:W-:Y:S05]  /*19c0*/  BSYNC.RECONVERGENT B1 ;  /* 0x0000000000017941 */ /* 0x000fea0003800200 */
.L_x_10:
[----:B------:R-:W-:-:S05]  /*19d0*/  VIADD R44, R44, 0x20 ;  /* 0x000000202c2c7836 */ /* 0x000fca0000000000 */
[----:B------:R-:W-:-:S13]  /*19e0*/  ISETP.GE.AND P0, PT, R44, R43, PT ;  /* 0x0000002b2c00720c */ /* 0x000fda0003f06270 */
[----:B------:R-:W-:Y:S05]  /*19f0*/  @!P0 BRA `(.L_x_12) ;  /* 0xfffffff400a48947 */ /* 0x000fea000383ffff */
.L_x_9:
[----:B------:R-:W-:Y:S05]  /*1a00*/  BSYNC.RECONVERGENT B0 ;  /* 0x0000000000007941 */ /* 0x000fea0003800200 */
.L_x_8:
[----:B------:R-:W0:Y:S01]  /*1a10*/  LDCU UR4, c[0x0][0x3ac] ;  /* 0x00007580ff0477ac */ /* 0x000e220008000800 */
[----:B------:R-:W1:Y:S01]  /*1a20*/  LDCU UR5, c[0x0][0x398] ;  /* 0x00007300ff0577ac */ /* 0x000e620008000800 */
[----:B0-----:R-:W-:Y:S01]  /*1a30*/  VIADD R40, R40, UR4 ;  /* 0x0000000428287c36 */ /* 0x001fe20008000000 */
[----:B------:R-:W-:Y:S04]  /*1a40*/  BAR.SYNC.DEFER_BLOCKING 0x0 ;  /* 0x0000000000007b1d */ /* 0x000fe80000010000 */
[----:B-1----:R-:W-:-:S13]  /*1a50*/  ISETP.GE.AND P0, PT, R40, UR5, PT ;  /* 0x0000000528007c0c */ /* 0x002fda000bf06270 */
[----:B------:R-:W-:Y:S05]  /*1a60*/  @!P0 BRA `(.L_x_13) ;  /* 0xfffffff4000c8947 */ /* 0x000fea000383ffff */
.L_x_5:
[----:B-1----:R-:W0:Y:S01]  /*1a70*/  S2R R2, SR_TID.X ;  /* 0x0000000000027919 */ /* 0x002e220000002100 */
[----:B------:R-:W1:Y:S01]  /*1a80*/  LDCU UR4, c[0x0][0x388] ;  /* 0x00007100ff0477ac */ /* 0x000e620008000800 */
[----:B------:R-:W5:Y:S01]  /*1a90*/  S2R R0, SR_CTAID.X ;  /* 0x0000000000007919 */ /* 0x000f620000002500 */
[----:B0-----:R-:W-:-:S05]  /*1aa0*/  SHF.R.U32.HI R45, RZ, 0x5, R2 ;  /* 0x00000005ff2d7819 */ /* 0x001fca0000011602 */
[----:B-----5:R-:W-:-:S05]  /*1ab0*/  IMAD R47, R0, 0x8, R45 ;  /* 0x00000008002f7824 */ /* 0x020fca00078e022d */
[----:B-1----:R-:W-:-:S13]  /*1ac0*/  ISETP.GE.AND P0, PT, R47, UR4, PT ;  /* 0x000000042f007c0c */ /* 0x002fda000bf06270 */
[----:B------:R-:W-:Y:S05]  /*1ad0*/  @P0 EXIT ;  /* 0x000000000000094d */ /* 0x000fea0003800000 */
[----:B------:R-:W0:Y:S02]  /*1ae0*/  LDC.64 R40, c[0x0][0x3a8] ;  /* 0x0000ea00ff287b82 */ /* 0x000e240000000a00 */
[----:B0-----:R-:W-:-:S04]  /*1af0*/  SHF.R.S32.HI R44, RZ, 0x5, R40 ;  /* 0x00000005ff2c7819 */ /* 0x001fc80000011428 */
[C---:B------:R-:W-:Y:S02]  /*1b00*/  ISETP.GE.AND P2, PT, R44.reuse, 0x1, PT ;  /* 0x000000012c00780c */ /* 0x040fe40003f46270 */
[C---:B------:R-:W-:Y:S02]  /*1b10*/  ISETP.GE.AND P1, PT, R44.reuse, 0x2, PT ;  /* 0x000000022c00780c */ /* 0x040fe40003f26270 */
[----:B------:R-:W-:-:S09]  /*1b20*/  ISETP.GE.AND P0, PT, R44, 0x3, PT ;  /* 0x000000032c00780c */ /* 0x000fd20003f06270 */
[----:B------:R-:W5:Y:S04]  /*1b30*/  @P2 LDL R46, [R1+0x80] ;  /* 0x00008000012e2983 */ /* 0x000f680000100800 */
[----:B------:R-:W5:Y:S04]  /*1b40*/  @P1 LDL R42, [R1+0x84] ;  /* 0x00008400012a1983 */ /* 0x000f680000100800 */
[----:B---3--:R-:W3:Y:S01]  /*1b50*/  @P0 LDL R34, [R1+0x88] ;  /* 0x0000880001220983 */ /* 0x008ee20000100800 */
[----:B------:R-:W-:Y:S02]  /*1b60*/  MOV R0, 0x400 ;  /* 0x0000040000007802 */ /* 0x000fe40000000f00 */
[C---:B------:R-:W-:Y:S01]  /*1b70*/  ISETP.GE.AND P5, PT, R44.reuse, 0x4, PT ;  /* 0x000000042c00780c */ /* 0x040fe20003fa6270 */
[----:B------:R-:W0:Y:S01]  /*1b80*/  S2R R3, SR_CgaCtaId ;  /* 0x0000000000037919 */ /* 0x000e220000008800 */
[----:B------:R-:W-:-:S02]  /*1b90*/  ISETP.GE.AND P6, PT, R44, 0x5, PT ;  /* 0x000000052c00780c */ /* 0x000fc40003fc6270 */
[C---:B------:R-:W-:Y:S02]  /*1ba0*/  ISETP.GE.AND P4, PT, R44.reuse, 0x6, PT ;  /* 0x000000062c00780c */ /* 0x040fe40003f86270 */
[----:B------:R-:W-:-:S07]  /*1bb0*/  ISETP.GE.AND P3, PT, R44, 0x8, PT ;  /* 0x000000082c00780c */ /* 0x000fce0003f66270 */
[----:B------:R-:W3:Y:S04]  /*1bc0*/  @P5 LDL R50, [R1+0x8c] ;  /* 0x00008c0001325983 */ /* 0x000ee80000100800 */
[----:B------:R-:W3:Y:S04]  /*1bd0*/  @P4 LDL R43, [R1+0x94] ;  /* 0x00009400012b4983 */ /* 0x000ee80000100800 */
[----:B------:R-:W3:Y:S01]  /*1be0*/  @P3 LDL R48, [R1+0x9c] ;  /* 0x00009c0001303983 */ /* 0x000ee20000100800 */
[----:B0-----:R-:W-:Y:S02]  /*1bf0*/  LEA R0, R3, R0, 0x18 ;  /* 0x0000000003007211 */ /* 0x001fe400078ec0ff */
[----:B------:R-:W-:Y:S01]  /*1c00*/  LOP3.LUT R3, R2, 0x1f, RZ, 0xc0, !PT ;  /* 0x0000001f02037812 */ /* 0x000fe200078ec0ff */
[----:B------:R-:W-:-:S02]  /*1c10*/  IMAD R2, R45, R40, RZ ;  /* 0x000000282d027224 */ /* 0x000fc400078e02ff */
[----:B--2---:R-:W-:Y:S02]  /*1c20*/  IMAD R33, R41, 0x8, R0 ;  /* 0x0000000829217824 */ /* 0x004fe400078e0200 */
[----:B----4-:R-:W-:Y:S02]  /*1c30*/  IMAD R35, R44, R3, RZ ;  /* 0x000000032c237224 */ /* 0x010fe400078e02ff */
[----:B------:R-:W-:-:S04]  /*1c40*/  IMAD R32, R2, 0x4, R33 ;  /* 0x0000000402207824 */ /* 0x000fc800078e0221 */
[----:B------:R-:W-:Y:S02]  /*1c50*/  IMAD R33, R35, 0x4, R32 ;  /* 0x0000000423217824 */ /* 0x000fe400078e0220 */
[----:B------:R-:W2:Y:S02]  /*1c60*/  @P6 LDL R35, [R1+0x90] ;  /* 0x0000900001236983 */ /* 0x000ea40000100800 */
[----:B------:R-:W-:Y:S02]  /*1c70*/  IMAD R49, R40, 0x20, R33 ;  /* 0x0000002028317824 */ /* 0x000fe400078e0221 */
[----:B------:R-:W-:Y:S04]  /*1c80*/  @P2 STS [R33], R36 ;  /* 0x0000002421002388 */ /* 0x000fe80000000800 */
[----:B-----5:R0:W-:Y:S01]  /*1c90*/  @P2 STS [R49], R46 ;  /* 0x0000002e31002388 */ /* 0x0201e20000000800 */
[----:B------:R-:W-:-:S03]  /*1ca0*/  ISETP.GE.AND P2, PT, R44, 0x7, PT ;  /* 0x000000072c00780c */ /* 0x000fc60003f46270 */
[----:B------:R-:W-:Y:S04]  /*1cb0*/  @P1 STS [R33+0x4], R37 ;  /* 0x0000042521001388 */ /* 0x000fe80000000800 */
[----:B------:R1:W-:Y:S01]  /*1cc0*/  @P1 STS [R49+0x4], R42 ;  /* 0x0000042a31001388 */ /* 0x0003e20000000800 */
[----:B------:R-:W-:-:S03]  /*1cd0*/  ISETP.GE.AND P1, PT, R44, 0x9, PT ;  /* 0x000000092c00780c */ /* 0x000fc60003f26270 */
[----:B------:R4:W-:Y:S04]  /*1ce0*/  @P0 STS [R33+0x8], R38 ;  /* 0x0000082621000388 */ /* 0x0009e80000000800 */
[----:B---3--:R-:W-:Y:S01]  /*1cf0*/  @P0 STS [R49+0x8], R34 ;  /* 0x0000082231000388 */ /* 0x008fe20000000800 */
[----:B------:R-:W-:-:S03]  /*1d00*/  ISETP.GE.AND P0, PT, R44, 0xa, PT ;  /* 0x0000000a2c00780c */ /* 0x000fc60003f06270 */
[----:B0-----:R-:W3:Y:S04]  /*1d10*/  @P2 LDL R46, [R1+0x98] ;  /* 0x00009800012e2983 */ /* 0x001ee80000100800 */
[----:B------:R-:W5:Y:S06]  /*1d20*/  @P1 LDL R36, [R1+0xa0] ;  /* 0x0000a00001241983 */ /* 0x000f6c0000100800 */
[----:B-1----:R-:W5:Y:S04]  /*1d30*/  @P0 LDL R42, [R1+0xa4] ;  /* 0x0000a400012a0983 */ /* 0x002f680000100800 */
[----:B------:R-:W-:Y:S04]  /*1d40*/  @P5 STS [R33+0xc], R39 ;  /* 0x00000c2721005388 */ /* 0x000fe80000000800 */
[----:B------:R-:W-:Y:S01]  /*1d50*/  @P5 STS [R49+0xc], R50 ;  /* 0x00000c3231005388 */ /* 0x000fe20000000800 */
[----:B------:R-:W-:-:S03]  /*1d60*/  ISETP.GE.AND P5, PT, R44, 0xb, PT ;  /* 0x0000000b2c00780c */ /* 0x000fc60003fa6270 */
[----:B------:R-:W-:Y:S10]  /*1d70*/  @P6 STS [R33+0x10], R4 ;  /* 0x0000100421006388 */ /* 0x000ff40000000800 */
[----:B----4-:R-:W4:Y:S04]  /*1d80*/  @P5 LDL R38, [R1+0xa8] ;  /* 0x0000a80001265983 */ /* 0x010f280000100800 */
[----:B--2---:R-:W-:Y:S01]  /*1d90*/  @P6 STS [R49+0x10], R35 ;  /* 0x0000102331006388 */ /* 0x004fe20000000800 */
[----:B------:R-:W-:-:S03]  /*1da0*/  ISETP.GE.AND P6, PT, R44, 0xc, PT ;  /* 0x0000000c2c00780c */ /* 0x000fc60003fc6270 */
[----:B------:R-:W-:Y:S04]  /*1db0*/  @P4 STS [R33+0x14], R5 ;  /* 0x0000140521004388 */ /* 0x000fe80000000800 */
[----:B------:R-:W-:Y:S01]  /*1dc0*/  @P4 STS [R49+0x14], R43 ;  /* 0x0000142b31004388 */ /* 0x000fe20000000800 */
[----:B------:R-:W-:-:S03]  /*1dd0*/  ISETP.GE.AND P4, PT, R44, 0xd, PT ;  /* 0x0000000d2c00780c */ /* 0x000fc60003f86270 */
[----:B------:R0:W-:Y:S04]  /*1de0*/  @P2 STS [R33+0x18], R6 ;  /* 0x0000180621002388 */ /* 0x0001e80000000800 */
[----:B0-----:R-:W2:Y:S06]  /*1df0*/  @P6 LDL R6, [R1+0xac] ;  /* 0x0000ac0001066983 */ /* 0x001eac0000100800 */
[----:B------:R-:W2:Y:S04]  /*1e00*/  @P4 LDL R4, [R1+0xb0] ;  /* 0x0000b00001044983 */ /* 0x000ea80000100800 */
[----:B---3--:R-:W-:Y:S04]  /*1e10*/  @P2 STS [R49+0x18], R46 ;  /* 0x0000182e31002388 */ /* 0x008fe80000000800 */
[----:B------:R-:W-:Y:S04]  /*1e20*/  @P3 STS [R33+0x1c], R7 ;  /* 0x00001c0721003388 */ /* 0x000fe80000000800 */
[----:B------:R-:W-:Y:S01]  /*1e30*/  @P3 STS [R49+0x1c], R48 ;  /* 0x00001c3031003388 */ /* 0x000fe20000000800 */
[----:B------:R-:W-:-:S02]  /*1e40*/  ISETP.GE.AND P3, PT, R44, 0xe, PT ;  /* 0x0000000e2c00780c */ /* 0x000fc40003f66270 */
[C---:B------:R-:W-:Y:S01]  /*1e50*/  ISETP.GE.AND P2, PT, R44.reuse, 0xf, PT ;  /* 0x0000000f2c00780c */ /* 0x040fe20003f46270 */
[----:B------:R0:W-:Y:S04]  /*1e60*/  @P1 STS [R33+0x20], R8 ;  /* 0x0000200821001388 */ /* 0x0001e80000000800 */
[----:B-----5:R1:W-:Y:S01]  /*1e70*/  @P1 STS [R49+0x20], R36 ;  /* 0x0000202431001388 */ /* 0x0203e20000000800 */
[----:B------:R-:W-:-:S03]  /*1e80*/  ISETP.GE.AND P1, PT, R44, 0x10, PT ;  /* 0x000000102c00780c */ /* 0x000fc60003f26270 */
[----:B------:R-:W-:Y:S04]  /*1e90*/  @P0 STS [R33+0x24], R9 ;  /* 0x0000240921000388 */ /* 0x000fe80000000800 */
[----:B------:R-:W-:Y:S01]  /*1ea0*/  @P0 STS [R49+0x24], R42 ;  /* 0x0000242a31000388 */ /* 0x000fe20000000800 */
[----:B------:R-:W-:-:S03]  /*1eb0*/  ISETP.GE.AND P0, PT, R44, 0x11, PT ;  /* 0x000000112c00780c */ /* 0x000fc60003f06270 */
[----:B------:R-:W3:Y:S04]  /*1ec0*/  @P3 LDL R34, [R1+0xb4] ;  /* 0x0000b40001223983 */ /* 0x000ee80000100800 */
[----:B0-----:R-:W5:Y:S04]  /*1ed0*/  @P2 LDL R8, [R1+0xb8] ;  /* 0x0000b80001082983 */ /* 0x001f680000100800 */
[----:B-1----:R-:W5:Y:S04]  /*1ee0*/  @P1 LDL R36, [R1+0xbc] ;  /* 0x0000bc0001241983 */ /* 0x002f680000100800 */
[----:B------:R-:W5:Y:S04]  /*1ef0*/  @P0 LDL R5, [R1+0xc0] ;  /* 0x0000c00001050983 */ /* 0x000f680000100800 */
[----:B------:R-:W-:Y:S04]  /*1f00*/  @P5 STS [R33+0x28], R10 ;  /* 0x0000280a21005388 */ /* 0x000fe80000000800 */
[----:B----4-:R0:W-:Y:S01]  /*1f10*/  @P5 STS [R49+0x28], R38 ;  /* 0x0000282631005388 */ /* 0x0101e20000000800 */
[----:B------:R-:W-:-:S03]  /*1f20*/  ISETP.GE.AND P5, PT, R44, 0x12, PT ;  /* 0x000000122c00780c */ /* 0x000fc60003fa6270 */
[----:B------:R-:W-:Y:S04]  /*1f30*/  @P6 STS [R33+0x2c], R11 ;  /* 0x00002c0b21006388 */ /* 0x000fe80000000800 */
[----:B--2---:R1:W-:Y:S01]  /*1f40*/  @P6 STS [R49+0x2c], R6 ;  /* 0x00002c0631006388 */ /* 0x0043e20000000800 */
[----:B------:R-:W-:-:S03]  /*1f50*/  ISETP.GE.AND P6, PT, R44, 0x13, PT ;  /* 0x000000132c00780c */ /* 0x000fc60003fc6270 */
[----:B------:R-:W-:Y:S04]  /*1f60*/  @P4 STS [R33+0x30], R12 ;  /* 0x0000300c21004388 */ /* 0x000fe80000000800 */
[----:B------:R2:W-:Y:S01]  /*1f70*/  @P4 STS [R49+0x30], R4 ;  /* 0x0000300431004388 */ /* 0x0005e20000000800 */
[----:B------:R-:W-:-:S03]  /*1f80*/  ISETP.GE.AND P4, PT, R44, 0x14, PT ;  /* 0x000000142c00780c */ /* 0x000fc60003f86270 */
[----:B------:R-:W-:Y:S04]  /*1f90*/  @P3 STS [R33+0x34], R13 ;  /* 0x0000340d21003388 */ /* 0x000fe80000000800 */
[----:B0-----:R-:W4:Y:S04]  /*1fa0*/  @P5 LDL R38, [R1+0xc4] ;  /* 0x0000c40001265983 */ /* 0x001f280000100800 */
[----:B-1----:R-:W4:Y:S04]  /*1fb0*/  @P6 LDL R6, [R1+0xc8] ;  /* 0x0000c80001066983 */ /* 0x002f280000100800 */
[----:B------:R-:W4:Y:S04]  /*1fc0*/  @P4 LDL R10, [R1+0xcc] ;  /* 0x0000cc00010a4983 */ /* 0x000f280000100800 */
[----:B---3--:R-:W-:Y:S01]  /*1fd0*/  @P3 STS [R49+0x34], R34 ;  /* 0x0000342231003388 */ /* 0x008fe20000000800 */
[----:B------:R-:W-:-:S03]  /*1fe0*/  ISETP.GE.AND P3, PT, R44, 0x15, PT ;  /* 0x000000152c00780c */ /* 0x000fc60003f66270 */
[----:B------:R-:W-:Y:S04]  /*1ff0*/  @P2 STS [R33+0x38], R14 ;  /* 0x0000380e21002388 */ /* 0x000fe80000000800 */
[----:B-----5:R0:W-:Y:S01]  /*2000*/  @P2 STS [R49+0x38], R8 ;  /* 0x0000380831002388 */ /* 0x0201e20000000800 */
[----:B------:R-:W-:-:S03]  /*2010*/  ISETP.GE.AND P2, PT, R44, 0x16, PT ;  /* 0x000000162c00780c */ /* 0x000fc60003f46270 */
[----:B------:R-:W-:Y:S04]  /*2020*/  @P1 STS [R33+0x3c], R15 ;  /* 0x00003c0f21001388 */ /* 0x000fe80000000800 */
[----:B------:R-:W-:Y:S01]  /*2030*/  @P1 STS [R49+0x3c], R36 ;  /* 0x00003c2431001388 */ /* 0x000fe20000000800 */
[----:B------:R-:W-:-:S03]  /*2040*/  ISETP.GE.AND P1, PT, R44, 0x17, PT ;  /* 0x000000172c00780c */ /* 0x000fc60003f26270 */
[----:B------:R-:W-:Y:S04]  /*2050*/  @P0 STS [R33+0x40], R16 ;  /* 0x0000401021000388 */ /* 0x000fe80000000800 */
[----:B------:R-:W-:Y:S01]  /*2060*/  @P0 STS [R49+0x40], R5 ;  /* 0x0000400531000388 */ /* 0x000fe20000000800 */
[----:B------:R-:W-:-:S03]  /*2070*/  ISETP.GE.AND P0, PT, R44, 0x18, PT ;  /* 0x000000182c00780c */ /* 0x000fc60003f06270 */
[----:B--2---:R-:W2:Y:S04]  /*2080*/  @P3 LDL R4, [R1+0xd0] ;  /* 0x0000d00001043983 */ /* 0x004ea80000100800 */
[----:B0-----:R-:W3:Y:S04]  /*2090*/  @P2 LDL R8, [R1+0xd4] ;  /* 0x0000d40001082983 */ /* 0x001ee80000100800 */
[----:B------:R-:W5:Y:S04]  /*20a0*/  @P1 LDL R12, [R1+0xd8] ;  /* 0x0000d800010c1983 */ /* 0x000f680000100800 */
[----:B------:R-:W5:Y:S04]  /*20b0*/  @P0 LDL R14, [R1+0xdc] ;  /* 0x0000dc00010e0983 */ /* 0x000f680000100800 */
[----:B------:R-:W-:Y:S04]  /*20c0*/  @P5 STS [R33+0x44], R17 ;  /* 0x0000441121005388 */ /* 0x000fe80000000800 */
[----:B----4-:R-:W-:Y:S04]  /*20d0*/  @P5 STS [R49+0x44], R38 ;  /* 0x0000442631005388 */ /* 0x010fe80000000800 */
[----:B------:R-:W-:Y:S04]  /*20e0*/  @P6 STS [R33+0x48], R18 ;  /* 0x0000481221006388 */ /* 0x000fe80000000800 */
[----:B------:R0:W-:Y:S04]  /*20f0*/  @P6 STS [R49+0x48], R6 ;  /* 0x0000480631006388 */ /* 0x0001e80000000800 */
[----:B------:R-:W-:Y:S04]  /*2100*/  @P4 STS [R33+0x4c], R19 ;  /* 0x00004c1321004388 */ /* 0x000fe80000000800 */
[----:B------:R-:W-:Y:S04]  /*2110*/  @P4 STS [R49+0x4c], R10 ;  /* 0x00004c0a31004388 */ /* 0x000fe80000000800 */
[----:B------:R-:W-:Y:S01]  /*2120*/  @P3 STS [R33+0x50], R20 ;  /* 0x0000501421003388 */ /* 0x000fe20000000800 */
[----:B------:R-:W-:-:S02]  /*2130*/  ISETP.GE.AND P4, PT, R44, 0x1a, PT ;  /* 0x0000001a2c00780c */ /* 0x000fc40003f86270 */
[C---:B------:R-:W-:Y:S02]  /*2140*/  ISETP.GE.AND P5, PT, R44.reuse, 0x1b, PT ;  /* 0x0000001b2c00780c */ /* 0x040fe40003fa6270 */
[----:B------:R-:W-:-:S09]  /*2150*/  ISETP.GE.AND P6, PT, R44, 0x1d, PT ;  /* 0x0000001d2c00780c */ /* 0x000fd20003fc6270 */
[----:B0-----:R-:W4:Y:S04]  /*2160*/  @P4 LDL R6, [R1+0xe4] ;  /* 0x0000e40001064983 */ /* 0x001f280000100800 */
[----:B--2---:R-:W-:Y:S01]  /*2170*/  @P3 STS [R49+0x50], R4 ;  /* 0x0000500431003388 */ /* 0x004fe20000000800 */
[----:B------:R-:W-:-:S03]  /*2180*/  ISETP.GE.AND P3, PT, R44, 0x19, PT ;  /* 0x000000192c00780c */ /* 0x000fc60003f66270 */
[----:B------:R-:W-:Y:S04]  /*2190*/  @P2 STS [R33+0x54], R21 ;  /* 0x0000541521002388 */ /* 0x000fe80000000800 */
[----:B---3--:R0:W-:Y:S01]  /*21a0*/  @P2 STS [R49+0x54], R8 ;  /* 0x0000540831002388 */ /* 0x0081e20000000800 */
[----:B------:R-:W-:-:S03]  /*21b0*/  ISETP.GE.AND P2, PT, R44, 0x1c, PT ;  /* 0x0000001c2c00780c */ /* 0x000fc60003f46270 */
[----:B------:R-:W-:Y:S04]  /*21c0*/  @P1 STS [R33+0x58], R22 ;  /* 0x0000581621001388 */ /* 0x000fe80000000800 */
[----:B-----5:R1:W-:Y:S01]  /*21d0*/  @P1 STS [R49+0x58], R12 ;  /* 0x0000580c31001388 */ /* 0x0203e20000000800 */
[----:B------:R-:W-:-:S03]  /*21e0*/  ISETP.GE.AND P1, PT, R44, 0x1e, PT ;  /* 0x0000001e2c00780c */ /* 0x000fc60003f26270 */
[----:B------:R2:W-:Y:S04]  /*21f0*/  @P0 STS [R33+0x5c], R23 ;  /* 0x00005c1721000388 */ /* 0x0005e80000000800 */
[----:B------:R2:W-:Y:S01]  /*2200*/  @P0 STS [R49+0x5c], R14 ;  /* 0x00005c0e31000388 */ /* 0x0005e20000000800 */
[----:B------:R-:W-:-:S03]  /*2210*/  ISETP.GE.AND P0, PT, R44, 0x1f, PT ;  /* 0x0000001f2c00780c */ /* 0x000fc60003f06270 */
[----:B------:R-:W3:Y:S04]  /*2220*/  @P3 LDL R18, [R1+0xe0] ;  /* 0x0000e00001123983 */ /* 0x000ee80000100800 */
[----:B0-----:R-:W5:Y:S04]  /*2230*/  @P5 LDL R8, [R1+0xe8] ;  /* 0x0000e80001085983 */ /* 0x001f680000100800 */
[----:B------:R-:W2:Y:S04]  /*2240*/  @P2 LDL R10, [R1+0xec] ;  /* 0x0000ec00010a2983 */ /* 0x000ea80000100800 */
[----:B------:R-:W2:Y:S04]  /*2250*/  @P6 LDL R4, [R1+0xf0] ;  /* 0x0000f00001046983 */ /* 0x000ea80000100800 */
[----:B-1----:R-:W2:Y:S04]  /*2260*/  @P1 LDL R12, [R1+0xf4] ;  /* 0x0000f400010c1983 */ /* 0x002ea80000100800 */
[----:B------:R-:W2:Y:S04]  /*2270*/  @P0 LDL R16, [R1+0xf8] ;  /* 0x0000f80001100983 */ /* 0x000ea80000100800 */
[----:B------:R0:W-:Y:S04]  /*2280*/  @P3 STS [R33+0x60], R24 ;  /* 0x0000601821003388 */ /* 0x0001e80000000800 */
[----:B---3--:R0:W-:Y:S04]  /*2290*/  @P3 STS [R49+0x60], R18 ;  /* 0x0000601231003388 */ /* 0x0081e80000000800 */
[----:B------:R0:W-:Y:S04]  /*22a0*/  @P4 STS [R33+0x64], R25 ;  /* 0x0000641921004388 */ /* 0x0001e80000000800 */
[----:B----4-:R0:W-:Y:S04]  /*22b0*/  @P4 STS [R49+0x64], R6 ;  /* 0x0000640631004388 */ /* 0x0101e80000000800 */
[----:B------:R0:W-:Y:S04]  /*22c0*/  @P5 STS [R33+0x68], R26 ;  /* 0x0000681a21005388 */ /* 0x0001e80000000800 */
[----:B-----5:R0:W-:Y:S04]  /*22d0*/  @P5 STS [R49+0x68], R8 ;  /* 0x0000680831005388 */ /* 0x0201e80000000800 */
[----:B------:R0:W-:Y:S04]  /*22e0*/  @P2 STS [R33+0x6c], R27 ;  /* 0x00006c1b21002388 */ /* 0x0001e80000000800 */
[----:B--2---:R0:W-:Y:S04]  /*22f0*/  @P2 STS [R49+0x6c], R10 ;  /* 0x00006c0a31002388 */ /* 0x0041e80000000800 */
[----:B------:R0:W-:Y:S04]  /*2300*/  @P6 STS [R33+0x70], R28 ;  /* 0x0000701c21006388 */ /* 0x0001e80000000800 */
[----:B------:R0:W-:Y:S04]  /*2310*/  @P6 STS [R49+0x70], R4 ;  /* 0x0000700431006388 */ /* 0x0001e80000000800 */
[----:B------:R0:W-:Y:S04]  /*2320*/  @P1 STS [R33+0x74], R29 ;  /* 0x0000741d21001388 */ /* 0x0001e80000000800 */
[----:B------:R0:W-:Y:S04]  /*2330*/  @P1 STS [R49+0x74], R12 ;  /* 0x0000740c31001388 */ /* 0x0001e80000000800 */
[----:B------:R0:W-:Y:S04]  /*2340*/  @P0 STS [R33+0x78], R30 ;  /* 0x0000781e21000388 */ /* 0x0001e80000000800 */
[----:B------:R0:W-:Y:S01]  /*2350*/  @P0 STS [R49+0x78], R16 ;  /* 0x0000781031000388 */ /* 0x0001e20000000800 */
[----:B------:R-:W-:-:S13]  /*2360*/  ISETP.GE.AND P0, PT, R44, 0x20, PT ;  /* 0x000000202c00780c */ /* 0x000fda0003f06270 */
[----:B0-----:R-:W-:Y:S05]  /*2370*/  @!P0 BRA `(.L_x_14) ;  /* 0x00000000000c8947 */ /* 0x001fea0003800000 */
[----:B------:R-:W2:Y:S04]  /*2380*/  LDL R4, [R1+0xfc] ;  /* 0x0000fc0001047983 */ /* 0x000ea80000100800 */
[----:B------:R0:W-:Y:S04]  /*2390*/  STS [R33+0x7c], R31 ;  /* 0x00007c1f21007388 */ /* 0x0001e80000000800 */
[----:B--2---:R0:W-:Y:S02]  /*23a0*/  STS [R49+0x7c], R4 ;  /* 0x00007c0431007388 */ /* 0x0041e40000000800 */
.L_x_14:
[----:B------:R-:W-:-:S03]  /*23b0*/  UMOV UR4, 0xffffffff ;  /* 0xffffffff00047882 */ /* 0x000fc60000000000 */
[----:B------:R-:W-:Y:S05]  /*23c0*/  BRA.DIV UR4, `(.L_x_15) ;  /* 0x0000001204687947 */ /* 0x000fea000b800000 */
[----:B------:R-:W-:Y:S01]  /*23d0*/  NOP ;  /* 0x0000000000007918 */ /* 0x000fe20000000000 */
.L_x_39:
[----:B------:R-:W-:-:S13]  /*23e0*/  ISETP.GE.AND P0, PT, R40, 0x2, PT ;  /* 0x000000022800780c */ /* 0x000fda0003f06270 */
[----:B------:R-:W-:Y:S05]  /*23f0*/  @!P0 BRA `(.L_x_16) ;  /* 0x0000000000ec8947 */ /* 0x000fea0003800000 */
[----:B------:R-:W-:Y:S01]  /*2400*/  LEA R5, R45, 0x20, 0x2 ;  /* 0x000000202d057811 */ /* 0x000fe200078e10ff */
[----:B------:R-:W-:Y:S01]  /*2410*/  IMAD.SHL.U32 R41, R41, 0x8, RZ ;  /* 0x0000000829297824 */ /* 0x000fe200078e00ff */
[----:B------:R-:W-:Y:S01]  /*2420*/  BSSY B1, `(.L_x_16) ;  /* 0x0000038000017945 */ /* 0x000fe20003800000 */
[----:B------:R-:W-:Y:S02]  /*2430*/  IMAD.MOV.U32 R9, RZ, RZ, 0x2 ;  /* 0x00000002ff097424 */ /* 0x000fe400078e00ff */
[--C-:B------:R-:W-:Y:S02]  /*2440*/  IMAD R40, R5, R40, R41.reuse ;  /* 0x0000002805287224 */ /* 0x100fe400078e0229 */
[----:B0-----:R-:W-:Y:S02]  /*2450*/  IMAD R4, R2, 0x4, R41 ;  /* 0x0000000402047824 */ /* 0x001fe400078e0229 */
[C---:B------:R-:W-:Y:S02]  /*2460*/  IMAD R5, R3.reuse, 0x4, R40 ;  /* 0x0000000403057824 */ /* 0x040fe400078e0228 */
[----:B------:R-:W-:-:S02]  /*2470*/  IMAD R7, R3, 0x4, R4 ;  /* 0x0000000403077824 */ /* 0x000fc400078e0204 */
[C---:B------:R-:W-:Y:S02]  /*2480*/  IMAD.IADD R10, R0.reuse, 0x1, R5 ;  /* 0x00000001000a7824 */ /* 0x040fe400078e0205 */
[----:B------:R-:W-:-:S07]  /*2490*/  IMAD.IADD R12, R0, 0x1, R7 ;  /* 0x00000001000c7824 */ /* 0x000fce00078e0207 */
.L_x_26:
[----:B------:R-:W-:Y:S01]  /*24a0*/  SHF.R.S32.HI R4, RZ, 0x1, R9 ;  /* 0x00000001ff047819 */ /* 0x000fe20000011409 */
[----:B------:R-:W-:Y:S03]  /*24b0*/  BSSY B0, `(.L_x_17) ;  /* 0x0000029000007945 */ /* 0x000fe60003800000 */
[----:B------:R-:W-:-:S13]  /*24c0*/  ISETP.GE.AND P0, PT, R4, 0x1, PT ;  /* 0x000000010400780c */ /* 0x000fda0003f06270 */
[----:B------:R-:W-:Y:S05]  /*24d0*/  @!P0 BRA `(.L_x_18) ;  /* 0x0000000000988947 */ /* 0x000fea0003800000 */
.L_x_25:
[----:B------:R-:W0:Y:S01]  /*24e0*/  LDCU UR4, c[0x0][0x3a8] ;  /* 0x00007500ff0477ac */ /* 0x000e220008000800 */
[----:B------:R-:W-:Y:S01]  /*24f0*/  BSSY.RECONVERGENT B2, `(.L_x_19) ;  /* 0x000001e000027945 */ /* 0x000fe20003800200 */
[----:B0-----:R-:W-:-:S13]  /*2500*/  ISETP.GE.AND P0, PT, R3, UR4, PT ;  /* 0x0000000403007c0c */ /* 0x001fda000bf06270 */
[----:B------:R-:W-:Y:S05]  /*2510*/  @P0 BRA `(.L_x_20) ;  /* 0x00000000006c0947 */ /* 0x000fea0003800000 */
[----:B------:R-:W-:Y:S02]  /*2520*/  IMAD.MOV.U32 R5, RZ, RZ, R12 ;  /* 0x000000ffff057224 */ /* 0x000fe400078e000c */
[----:B------:R-:W-:Y:S02]  /*2530*/  IMAD.MOV.U32 R6, RZ, RZ, R10 ;  /* 0x000000ffff067224 */ /* 0x000fe400078e000a */
[----:B------:R-:W-:-:S07]  /*2540*/  IMAD.MOV.U32 R7, RZ, RZ, R3 ;  /* 0x000000ffff077224 */ /* 0x000fce00078e0003 */
.L_x_23:
[----:B------:R-:W-:Y:S01]  /*2550*/  LOP3.LUT R8, R7, R4, RZ, 0x3c, !PT ;  /* 0x0000000407087212 */ /* 0x000fe200078e3cff */
[----:B------:R-:W-:Y:S03]  /*2560*/  BSSY.RECONVERGENT B3, `(.L_x_21) ;  /* 0x0000010000037945 */ /* 0x000fe60003800200 */
[----:B------:R-:W-:-:S13]  /*2570*/  ISETP.GT.U32.AND P0, PT, R8, R7, PT ;  /* 0x000000070800720c */ /* 0x000fda0003f04070 */
[----:B------:R-:W-:Y:S05]  /*2580*/  @!P0 BRA `(.L_x_22) ;  /* 0x0000000000348947 */ /* 0x000fea0003800000 */
[----:B------:R-:W-:Y:S01]  /*2590*/  IMAD R15, R8, 0x4, R32 ;  /* 0x00000004080f7824 */ /* 0x000fe200078e0220 */
[----:B------:R-:W-:Y:S01]  /*25a0*/  LDS R14, [R5] ;  /* 0x00000000050e7984 */ /* 0x000fe20000000800 */
[----:B------:R-:W-:-:S03]  /*25b0*/  LOP3.LUT P0, RZ, R7, R9, RZ, 0xc0, !PT ;  /* 0x0000000907ff7212 */ /* 0x000fc6000780c0ff */
[----:B------:R-:W0:Y:S02]  /*25c0*/  LDS R16, [R15] ;  /* 0x000000000f107984 */ /* 0x000e240000000800 */
[----:B0-----:R-:W-:-:S13]  /*25d0*/  FSETP.GT.XOR P0, PT, R14, R16, P0 ;  /* 0x000000100e00720b */ /* 0x001fda0000704800 */
[----:B------:R-:W0:Y:S01]  /*25e0*/  @P0 LDC R8, c[0x0][0x3a8] ;  /* 0x0000ea00ff080b82 */ /* 0x000e220000000800 */
[----:B------:R-:W-:Y:S04]  /*25f0*/  @P0 LDS R11, [R6] ;  /* 0x00000000060b0984 */ /* 0x000fe80000000800 */
[----:B------:R-:W-:Y:S01]  /*2600*/  @P0 STS [R5], R16 ;  /* 0x0000001005000388 */ /* 0x000fe20000000800 */
[----:B0-----:R-:W-:-:S05]  /*2610*/  @P0 IMAD R8, R8, 0x20, R15 ;  /* 0x0000002008080824 */ /* 0x001fca00078e020f */
[----:B------:R-:W0:Y:S04]  /*2620*/  @P0 LDS R13, [R8] ;  /* 0x00000000080d0984 */ /* 0x000e280000000800 */
[----:B0-----:R0:W-:Y:S04]  /*2630*/  @P0 STS [R6], R13 ;  /* 0x0000000d06000388 */ /* 0x0011e80000000800 */
[----:B------:R0:W-:Y:S04]  /*2640*/  @P0 STS [R15], R14 ;  /* 0x0000000e0f000388 */ /* 0x0001e80000000800 */
[----:B------:R0:W-:Y:S02]  /*2650*/  @P0 STS [R8], R11 ;  /* 0x0000000b08000388 */ /* 0x0001e40000000800 */
.L_x_22:
[----:B------:R-:W-:Y:S05]  /*2660*/  BSYNC.RECONVERGENT B3 ;  /* 0x0000000000037941 */ /* 0x000fea0003800200 */
.L_x_21:
[----:B------:R-:W1:Y:S01]  /*2670*/  LDCU UR4, c[0x0][0x3a8] ;  /* 0x00007500ff0477ac */ /* 0x000e620008000800 */
[----:B------:R-:W-:Y:S02]  /*2680*/  VIADD R7, R7, 0x20 ;  /* 0x0000002007077836 */ /* 0x000fe40000000000 */
[----:B0-----:R-:W-:Y:S02]  /*2690*/  VIADD R6, R6, 0x80 ;  /* 0x0000008006067836 */ /* 0x001fe40000000000 */
[----:B------:R-:W-:Y:S01]  /*26a0*/  VIADD R5, R5, 0x80 ;  /* 0x0000008005057836 */ /* 0x000fe20000000000 */
[----:B-1----:R-:W-:-:S13]  /*26b0*/  ISETP.GE.AND P0, PT, R7, UR4, PT ;  /* 0x0000000407007c0c */ /* 0x002fda000bf06270 */
[----:B------:R-:W-:Y:S05]  /*26c0*/  @!P0 BRA `(.L_x_23) ;  /* 0xfffffffc00a08947 */ /* 0x000fea000383ffff */
.L_x_20:
[----:B------:R-:W-:Y:S05]  /*26d0*/  BSYNC.RECONVERGENT B2 ;  /* 0x0000000000027941 */ /* 0x000fea0003800200 */
.L_x_19:
[----:B------:R-:W-:-:S03]  /*26e0*/  UMOV UR4, 0xffffffff ;  /* 0xffffffff00047882 */ /* 0x000fc60000000000 */
[----:B------:R-:W-:Y:S05]  /*26f0*/  BRA.DIV UR4, `(.L_x_24) ;  /* 0x0000000e04b87947 */ /* 0x000fea000b800000 */
[----:B------:R-:W-:Y:S01]  /*2700*/  NOP ;  /* 0x0000000000007918 */ /* 0x000fe20000000000 */
.L_x_42:
[----:B------:R-:W-:Y:S02]  /*2710*/  ISETP.GT.U32.AND P0, PT, R4, 0x1, PT ;  /* 0x000000010400780c */ /* 0x000fe40003f04070 */
[----:B------:R-:W-:-:S11]  /*2720*/  SHF.R.U32.HI R4, RZ, 0x1, R4 ;  /* 0x00000001ff047819 */ /* 0x000fd60000011604 */
[----:B------:R-:W-:Y:S05]  /*2730*/  @P0 BRA `(.L_x_25) ;  /* 0xfffffffc00680947 */ /* 0x000fea000383ffff */
.L_x_18:
[----:B------:R-:W-:Y:S05]  /*2740*/  BSYNC B0 ;  /* 0x0000000000007941 */ /* 0x000fea0003800000 */
.L_x_17:
[----:B------:R-:W0:Y:S01]  /*2750*/  LDCU UR4, c[0x0][0x3a8] ;  /* 0x00007500ff0477ac */ /* 0x000e220008000800 */
[----:B------:R-:W-:Y:S02]  /*2760*/  IMAD.SHL.U32 R9, R9, 0x2, RZ ;  /* 0x0000000209097824 */ /* 0x000fe400078e00ff */
[----:B0-----:R-:W-:-:S05]  /*2770*/  IMAD.U32 R40, RZ, RZ, UR4 ;  /* 0x00000004ff287e24 */ /* 0x001fca000f8e00ff */
[----:B------:R-:W-:-:S13]  /*2780*/  ISETP.GT.AND P0, PT, R9, R40, PT ;  /* 0x000000280900720c */ /* 0x000fda0003f04270 */
[----:B------:R-:W-:Y:S05]  /*2790*/  @!P0 BRA `(.L_x_26) ;  /* 0xfffffffc00408947 */ /* 0x000fea000383ffff */
[----:B------:R-:W-:Y:S05]  /*27a0*/  BSYNC B1 ;  /* 0x0000000000017941 */ /* 0x000fea0003800000 */
.L_x_16:
[----:B------:R-:W-:-:S13]  /*27b0*/  ISETP.GE.AND P0, PT, R3, R40, PT ;  /* 0x000000280300720c */ /* 0x000fda0003f06270 */
[----:B------:R-:W-:Y:S05]  /*27c0*/  @P0 EXIT ;  /* 0x000000000000094d */ /* 0x000fea0003800000 */
[----:B------:R-:W-:Y:S01]  /*27d0*/  LOP3.LUT R5, RZ, R3, RZ, 0x33, !PT ;  /* 0x00000003ff057212 */ /* 0x000fe200078e33ff */
[----:B------:R-:W-:Y:S04]  /*27e0*/  BSSY.RECONVERGENT B0, `(.L_x_27) ;  /* 0x0000029000007945 */ /* 0x000fe80003800200 */
[----:B------:R-:W-:-:S05]  /*27f0*/  IMAD.IADD R6, R5, 0x1, R40 ;  /* 0x0000000105067824 */ /* 0x000fca00078e0228 */
[C---:B0-----:R-:W-:Y:S02]  /*2800*/  LOP3.LUT R4, R6.reuse, 0x60, RZ, 0xc0, !PT ;  /* 0x0000006006047812 */ /* 0x041fe400078ec0ff */
[----:B------:R-:W-:Y:S02]  /*2810*/  ISETP.GE.U32.AND P1, PT, R6, 0x60, PT ;  /* 0x000000600600780c */ /* 0x000fe40003f26070 */
[----:B------:R-:W-:-:S13]  /*2820*/  ISETP.NE.AND P0, PT, R4, 0x60, PT ;  /* 0x000000600400780c */ /* 0x000fda0003f05270 */
[----:B------:R-:W-:Y:S05]  /*2830*/  @!P0 BRA `(.L_x_28) ;  /* 0x00000000008c8947 */ /* 0x000fea0003800000 */
[----:B------:R-:W0:Y:S01]  /*2840*/  LDCU UR4, c[0x0][0x3ac] ;  /* 0x00007580ff0477ac */ /* 0x000e220008000800 */
[----:B------:R-:W-:Y:S01]  /*2850*/  IMAD.WIDE R4, R47, R40, RZ ;  /* 0x000000282f047225 */ /* 0x000fe200078e02ff */
[----:B------:R-:W-:Y:S01]  /*2860*/  LEA.HI R6, R6, 0x1, RZ, 0x1b ;  /* 0x0000000106067811 */ /* 0x000fe200078fd8ff */
[----:B------:R-:W1:Y:S01]  /*2870*/  LDCU.64 UR8, c[0x0][0x3a0] ;  /* 0x00007400ff0877ac */ /* 0x000e620008000a00 */
[----:B------:R-:W-:Y:S02]  /*2880*/  LEA R9, R45, 0x20, 0x2 ;  /* 0x000000202d097811 */ /* 0x000fe400078e10ff */
[C---:B------:R-:W-:Y:S01]  /*2890*/  SHF.L.U64.HI R5, R4.reuse, 0x3, R5 ;  /* 0x0000000304057819 */ /* 0x040fe20000010205 */
[----:B------:R-:W-:Y:S01]  /*28a0*/  IMAD.SHL.U32 R4, R4, 0x8, RZ ;  /* 0x0000000804047824 */ /* 0x000fe200078e00ff */
[C---:B------:R-:W-:Y:S01]  /*28b0*/  LOP3.LUT R7, R6.reuse, 0x3, RZ, 0xc0, !PT ;  /* 0x0000000306077812 */ /* 0x040fe200078ec0ff */
[----:B------:R-:W-:Y:S02]  /*28c0*/  IMAD.SHL.U32 R6, R6, 0x20, RZ ;  /* 0x0000002006067824 */ /* 0x000fe400078e00ff */
[----:B------:R-:W-:-:S04]  /*28d0*/  IMAD.WIDE.U32 R4, R3, 0x8, R4 ;  /* 0x0000000803047825 */ /* 0x000fc800078e0004 */
[----:B------:R-:W-:Y:S01]  /*28e0*/  IMAD.MOV R8, RZ, RZ, -R7 ;  /* 0x000000ffff087224 */ /* 0x000fe200078e0a07 */
[----:B0-----:R-:W-:Y:S01]  /*28f0*/  USHF.L.U32 UR4, UR4, 0x3, URZ ;  /* 0x0000000304047899 */ /* 0x001fe200080006ff */
[----:B-1----:R-:W-:-:S05]  /*2900*/  IADD3 R10, P0, PT, R4, UR8, RZ ;  /* 0x00000008040a7c10 */ /* 0x002fca000ff1e0ff */
[----:B------:R-:W-:Y:S01]  /*2910*/  LEA R4, R2, UR4, 0x2 ;  /* 0x0000000402047c11 */ /* 0x000fe2000f8e10ff */
[----:B------:R-:W-:Y:S01]  /*2920*/  IMAD R12, R9, R40, UR4 ;  /* 0x00000004090c7e24 */ /* 0x000fe2000f8e0228 */
[----:B------:R-:W-:-:S03]  /*2930*/  IADD3 R10, P2, PT, R10, 0x4, RZ ;  /* 0x000000040a0a7810 */ /* 0x000fc60007f5e0ff */
[C---:B------:R-:W-:Y:S01]  /*2940*/  IMAD R7, R3.reuse, 0x4, R4 ;  /* 0x0000000403077824 */ /* 0x040fe200078e0204 */
[----:B------:R-:W-:Y:S01]  /*2950*/  IADD3.X R13, PT, PT, RZ, UR9, R5, P2, P0 ;  /* 0x00000009ff0d7c10 */ /* 0x000fe200097e0405 */
[C---:B------:R-:W-:Y:S01]  /*2960*/  IMAD R9, R3.reuse, 0x4, R12 ;  /* 0x0000000403097824 */ /* 0x040fe200078e020c */
[----:B------:R-:W-:Y:S01]  /*2970*/  LOP3.LUT R3, R3, 0x60, R6, 0xf8, !PT ;  /* 0x0000006003037812 */ /* 0x000fe200078ef806 */
[C---:B------:R-:W-:Y:S02]  /*2980*/  IMAD.IADD R6, R0.reuse, 0x1, R7 ;  /* 0x0000000100067824 */ /* 0x040fe400078e0207 */
[----:B------:R-:W-:-:S07]  /*2990*/  IMAD.IADD R7, R0, 0x1, R9 ;  /* 0x0000000100077824 */ /* 0x000fce00078e0209 */
.L_x_29:
[----:B0-----:R0:W1:Y:S01]  /*29a0*/  LDS R9, [R7] ;  /* 0x0000000007097984 */ /* 0x0010620000000800 */
[----:B------:R-:W-:Y:S02]  /*29b0*/  IMAD.MOV.U32 R4, RZ, RZ, R10 ;  /* 0x000000ffff047224 */ /* 0x000fe400078e000a */
[----:B------:R-:W-:Y:S01]  /*29c0*/  IMAD.MOV.U32 R5, RZ, RZ, R13 ;  /* 0x000000ffff057224 */ /* 0x000fe200078e000d */
[----:B------:R2:W3:Y:S01]  /*29d0*/  LDS R11, [R6] ;  /* 0x00000000060b7984 */ /* 0x0004e20000000800 */
[----:B------:R-:W-:Y:S01]  /*29e0*/  VIADD R8, R8, 0x1 ;  /* 0x0000000108087836 */ /* 0x000fe20000000000 */
[----:B------:R-:W-:Y:S01]  /*29f0*/  IADD3 R10, P2, PT, R4, 0x100, RZ ;  /* 0x00000100040a7810 */ /* 0x000fe20007f5e0ff */
[----:B0-----:R-:W-:-:S03]  /*2a00*/  VIADD R7, R7, 0x80 ;  /* 0x0000008007077836 */ /* 0x001fc60000000000 */
[----:B------:R-:W-:Y:S01]  /*2a10*/  ISETP.NE.AND P0, PT, R8, RZ, PT ;  /* 0x000000ff0800720c */ /* 0x000fe20003f05270 */
[----:B------:R-:W-:Y:S02]  /*2a20*/  IMAD.X R13, RZ, RZ, R5, P2 ;  /* 0x000000ffff0d7224 */ /* 0x000fe400010e0605 */
[----:B--2---:R-:W-:Y:S01]  /*2a30*/  VIADD R6, R6, 0x80 ;  /* 0x0000008006067836 */ /* 0x004fe20000000000 */
[----:B-1----:R0:W-:Y:S04]  /*2a40*/  STG.E desc[UR6][R4.64+-0x4], R9 ;  /* 0xfffffc0904007986 */ /* 0x0021e8000c101906 */
[----:B---3--:R0:W-:Y:S05]  /*2a50*/  STG.E desc[UR6][R4.64], R11 ;  /* 0x0000000b04007986 */ /* 0x0081ea000c101906 */
[----:B------:R-:W-:Y:S05]  /*2a60*/  @P0 BRA `(.L_x_29) ;  /* 0xfffffffc00cc0947 */ /* 0x000fea000383ffff */
.L_x_28:
[----:B------:R-:W-:Y:S05]  /*2a70*/  BSYNC.RECONVERGENT B0 ;  /* 0x0000000000007941 */ /* 0x000fea0003800200 */
.L_x_27:
[----:B------:R-:W-:Y:S05]  /*2a80*/  @!P1 EXIT ;  /* 0x000000000000994d */ /* 0x000fea0003800000 */
[----:B------:R-:W1:Y:S01]  /*2a90*/  LDCU UR4, c[0x0][0x3ac] ;  /* 0x00007580ff0477ac */ /* 0x000e620008000800 */
[----:B0-----:R-:W-:Y:S01]  /*2aa0*/  IMAD.WIDE R4, R47, R40, RZ ;  /* 0x000000282f047225 */ /* 0x001fe200078e02ff */
[----:B------:R-:W-:Y:S01]  /*2ab0*/  LEA R45, R45, 0x20, 0x2 ;  /* 0x000000202d2d7811 */ /* 0x000fe200078e10ff */
[----:B------:R-:W-:Y:S01]  /*2ac0*/  BSSY.RECONVERGENT B0, `(.L_x_30) ;  /* 0x000005e000007945 */ /* 0x000fe20003800200 */
[----:B------:R-:W0:Y:S01]  /*2ad0*/  LDCU.64 UR8, c[0x0][0x3a0] ;  /* 0x00007400ff0877ac */ /* 0x000e220008000a00 */
[----:B------:R-:W-:Y:S01]  /*2ae0*/  IMAD.IADD R7, R40, 0x1, -R3 ;  /* 0x0000000128077824 */ /* 0x000fe200078e0a03 */
[C---:B------:R-:W-:Y:S01]  /*2af0*/  SHF.L.U64.HI R5, R4.reuse, 0x3, R5 ;  /* 0x0000000304057819 */ /* 0x040fe20000010205 */
[----:B------:R-:W-:-:S03]  /*2b00*/  IMAD.SHL.U32 R4, R4, 0x8, RZ ;  /* 0x0000000804047824 */ /* 0x000fc600078e00ff */
[----:B------:R-:W-:Y:S01]  /*2b10*/  ISETP.GT.AND P1, PT, R7, 0x180, PT ;  /* 0x000001800700780c */ /* 0x000fe20003f24270 */
[----:B------:R-:W-:Y:S01]  /*2b20*/  IMAD.WIDE.U32 R4, R3, 0x8, R4 ;  /* 0x0000000803047825 */ /* 0x000fe200078e0004 */
[----:B-1----:R-:W-:Y:S02]  /*2b30*/  USHF.L.U32 UR4, UR4, 0x3, URZ ;  /* 0x0000000304047899 */ /* 0x002fe400080006ff */
[----:B0-----:R-:W-:-:S04]  /*2b40*/  IADD3 R4, P2, PT, R4, UR8, RZ ;  /* 0x0000000804047c10 */ /* 0x001fc8000ff5e0ff */
[----:B------:R-:W-:Y:S01]  /*2b50*/  IMAD R6, R45, R40, UR4 ;  /* 0x000000042d067e24 */ /* 0x000fe2000f8e0228 */
[----:B------:R-:W-:Y:S02]  /*2b60*/  LEA R2, R2, UR4, 0x2 ;  /* 0x0000000402027c11 */ /* 0x000fe4000f8e10ff */
[----:B------:R-:W-:Y:S01]  /*2b70*/  IADD3 R4, P0, PT, R4, 0x304, RZ ;  /* 0x0000030404047810 */ /* 0x000fe20007f1e0ff */
[C---:B------:R-:W-:Y:S02]  /*2b80*/  IMAD R7, R3.reuse, 0x4, R6 ;  /* 0x0000000403077824 */ /* 0x040fe400078e0206 */
[----:B------:R-:W-:Y:S01]  /*2b90*/  IMAD R9, R3, 0x4, R2 ;  /* 0x0000000403097824 */ /* 0x000fe200078e0202 */
[----:B------:R-:W-:Y:S02]  /*2ba0*/  IADD3.X R5, PT, PT, RZ, UR9, R5, P0, P2 ;  /* 0x00000009ff057c10 */ /* 0x000fe400087e4405 */
[--C-:B------:R-:W-:Y:S02]  /*2bb0*/  IADD3 R2, PT, PT, R7, 0x100, R0.reuse ;  /* 0x0000010007027810 */ /* 0x100fe40007ffe000 */
[----:B------:R-:W-:-:S02]  /*2bc0*/  IADD3 R0, PT, PT, R9, 0x100, R0 ;  /* 0x0000010009007810 */ /* 0x000fc40007ffe000 */
[----:B------:R-:W-:Y:S01]  /*2bd0*/  PLOP3.LUT P0, PT, PT, PT, PT, 0x80, 0x8 ;  /* 0x000000000008781c */ /* 0x000fe20003f0f070 */
[----:B------:R-:W-:-:S12]  /*2be0*/  @!P1 BRA `(.L_x_31) ;  /* 0x00000004002c9947 */ /* 0x000fd80003800000 */
[----:B------:R-:W-:Y:S01]  /*2bf0*/  PLOP3.LUT P0, PT, PT, PT, PT, 0x8, 0x80 ;  /* 0x000000000080781c */ /* 0x000fe20003f0e170 */
[----:B------:R-:W-:-:S12]  /*2c00*/  VIADD R22, R40, 0xfffffe80 ;  /* 0xfffffe8028167836 */ /* 0x000fd80000000000 */
.L_x_32:
[----:B------:R-:W0:Y:S01]  /*2c10*/  LDS R7, [R2+-0x100] ;  /* 0xffff000002077984 */ /* 0x000e220000000800 */
[----:B------:R-:W-:-:S03]  /*2c20*/  VIADD R3, R3, 0x200 ;  /* 0x0000020003037836 */ /* 0x000fc60000000000 */
[----:B------:R-:W1:Y:S02]  /*2c30*/  LDS R6, [R2+0x500] ;  /* 0x0005000002067984 */ /* 0x000e640000000800 */
[----:B------:R-:W-:Y:S02]  /*2c40*/  ISETP.GE.AND P1, PT, R3, R22, PT ;  /* 0x000000160300720c */ /* 0x000fe40003f26270 */
[----:B------:R-:W2:Y:S04]  /*2c50*/  LDS R9, [R0+-0x100] ;  /* 0xffff000000097984 */ /* 0x000ea80000000800 */
[----:B------:R-:W3:Y:S04]  /*2c60*/  LDS R11, [R2+-0x80] ;  /* 0xffff8000020b7984 */ /* 0x000ee80000000800 */
[----:B------:R-:W4:Y:S04]  /*2c70*/  LDS R13, [R0+-0x80] ;  /* 0xffff8000000d7984 */ /* 0x000f280000000800 */
[----:B------:R-:W5:Y:S04]  /*2c80*/  LDS R15, [R2] ;  /* 0x00000000020f7984 */ /* 0x000f680000000800 */
[----:B------:R-:W5:Y:S04]  /*2c90*/  LDS R17, [R0] ;  /* 0x0000000000117984 */ /* 0x000f680000000800 */
[----:B------:R-:W5:Y:S04]  /*2ca0*/  LDS R19, [R2+0x80] ;  /* 0x0000800002137984 */ /* 0x000f680000000800 */
        /* <DEDUP_REMOVED lines=22> */
[----:B------:R1:W5:Y:S04]  /*2e10*/  LDS R18, [R2+0x680] ;  /* 0x0006800002127984 */ /* 0x0003680000000800 */
[----:B------:R2:W5:Y:S04]  /*2e20*/  LDS R20, [R0+0x680] ;  /* 0x0006800000147984 */ /* 0x0005680000000800 */
[----:B0-----:R0:W-:Y:S01]  /*2e30*/  STG.E desc[UR6][R4.64+-0x304], R7 ;  /* 0xfffcfc0704007986 */ /* 0x0011e2000c101906 */
[----:B-1----:R-:W-:-:S03]  /*2e40*/  VIADD R2, R2, 0x800 ;  /* 0x0000080002027836 */ /* 0x002fc60000000000 */
[----:B------:R1:W-:Y:S01]  /*2e50*/  STG.E desc[UR6][R4.64+0x8fc], R6 ;  /* 0x0008fc0604007986 */ /* 0x0003e2000c101906 */
[----:B--2---:R-:W-:-:S03]  /*2e60*/  VIADD R0, R0, 0x800 ;  /* 0x0000080000007836 */ /* 0x004fc60000000000 */
[----:B------:R-:W-:Y:S01]  /*2e70*/  STG.E desc[UR6][R4.64+-0x300], R9 ;  /* 0xfffd000904007986 */ /* 0x000fe2000c101906 */
[----:B0-----:R-:W-:-:S03]  /*2e80*/  IADD3 R7, P2, PT, R4, 0x1000, RZ ;  /* 0x0000100004077810 */ /* 0x001fc60007f5e0ff */
[----:B---3--:R-:W-:Y:S02]  /*2e90*/  STG.E desc[UR6][R4.64+-0x204], R11 ;  /* 0xfffdfc0b04007986 */ /* 0x008fe4000c101906 */
[----:B-1----:R-:W-:Y:S02]  /*2ea0*/  IMAD.X R6, RZ, RZ, R5, P2 ;  /* 0x000000ffff067224 */ /* 0x002fe400010e0605 */
[----:B----4-:R-:W-:Y:S04]  /*2eb0*/  STG.E desc[UR6][R4.64+-0x200], R13 ;  /* 0xfffe000d04007986 */ /* 0x010fe8000c101906 */
[----:B-----5:R-:W-:Y:S04]  /*2ec0*/  STG.E desc[UR6][R4.64+-0x104], R15 ;  /* 0xfffefc0f04007986 */ /* 0x020fe8000c101906 */
[----:B------:R-:W-:Y:S04]  /*2ed0*/  STG.E desc[UR6][R4.64+-0x100], R17 ;  /* 0xffff001104007986 */ /* 0x000fe8000c101906 */
        /* <DEDUP_REMOVED lines=24> */
[----:B------:R0:W-:Y:S02]  /*3060*/  STG.E desc[UR6][R4.64+0xc00], R20 ;  /* 0x000c001404007986 */ /* 0x0001e4000c101906 */
[----:B0-----:R-:W-:-:S02]  /*3070*/  IMAD.MOV.U32 R4, RZ, RZ, R7 ;  /* 0x000000ffff047224 */ /* 0x001fc400078e0007 */
[----:B------:R-:W-:Y:S01]  /*3080*/  IMAD.MOV.U32 R5, RZ, RZ, R6 ;  /* 0x000000ffff057224 */ /* 0x000fe200078e0006 */
[----:B------:R-:W-:Y:S06]  /*3090*/  @!P1 BRA `(.L_x_32) ;  /* 0xfffffff800dc9947 */ /* 0x000fec000383ffff */
.L_x_31:
[----:B------:R-:W-:Y:S05]  /*30a0*/  BSYNC.RECONVERGENT B0 ;  /* 0x0000000000007941 */ /* 0x000fea0003800200 */
.L_x_30:
[----:B------:R-:W-:Y:S01]  /*30b0*/  IMAD.IADD R6, R40, 0x1, -R3 ;  /* 0x0000000128067824 */ /* 0x000fe200078e0a03 */
[----:B------:R-:W-:Y:S04]  /*30c0*/  BSSY.RECONVERGENT B0, `(.L_x_33) ;  /* 0x000002b000007945 */ /* 0x000fe80003800200 */
[----:B------:R-:W-:-:S13]  /*30d0*/  ISETP.GT.AND P1, PT, R6, 0x80, PT ;  /* 0x000000800600780c */ /* 0x000fda0003f24270 */
[----:B------:R-:W-:Y:S05]  /*30e0*/  @!P1 BRA `(.L_x_34) ;  /* 0x0000000000a09947 */ /* 0x000fea0003800000 */
[----:B------:R-:W0:Y:S01]  /*30f0*/  LDS R7, [R2+-0x100] ;  /* 0xffff000002077984 */ /* 0x000e220000000800 */
[----:B------:R-:W-:Y:S01]  /*3100*/  IADD3 R6, P1, PT, R4, 0x800, RZ ;  /* 0x0000080004067810 */ /* 0x000fe20007f3e0ff */
[----:B------:R-:W-:Y:S01]  /*3110*/  VIADD R3, R3, 0x100 ;  /* 0x0000010003037836 */ /* 0x000fe20000000000 */
[----:B------:R-:W-:Y:S01]  /*3120*/  PLOP3.LUT P0, PT, PT, PT, PT, 0x8, 0x80 ;  /* 0x000000000080781c */ /* 0x000fe20003f0e170 */
[----:B------:R-:W1:Y:S04]  /*3130*/  LDS R9, [R0+-0x100] ;  /* 0xffff000000097984 */ /* 0x000e680000000800 */
[----:B------:R-:W2:Y:S04]  /*3140*/  LDS R11, [R2+-0x80] ;  /* 0xffff8000020b7984 */ /* 0x000ea80000000800 */
[----:B------:R-:W3:Y:S04]  /*3150*/  LDS R13, [R0+-0x80] ;  /* 0xffff8000000d7984 */ /* 0x000ee80000000800 */
[----:B------:R-:W4:Y:S04]  /*3160*/  LDS R15, [R2] ;  /* 0x00000000020f7984 */ /* 0x000f280000000800 */
        /* <DEDUP_REMOVED lines=13> */
[----:B------:R-:W-:Y:S01]  /*3240*/  STG.E desc[UR6][R4.64+-0x300], R9 ;  /* 0xfffd000904007986 */ /* 0x000fe2000c101906 */
[----:B--2---:R-:W-:-:S03]  /*3250*/  VIADD R0, R0, 0x400 ;  /* 0x0000040000007836 */ /* 0x004fc60000000000 */
[----:B------:R-:W-:Y:S01]  /*3260*/  STG.E desc[UR6][R4.64+-0x204], R11 ;  /* 0xfffdfc0b04007986 */ /* 0x000fe2000c101906 */
[----:B0-----:R-:W-:-:S03]  /*3270*/  IMAD.X R7, RZ, RZ, R5, P1 ;  /* 0x000000ffff077224 */ /* 0x001fc600008e0605 */
[----:B---3--:R-:W-:Y:S04]  /*3280*/  STG.E desc[UR6][R4.64+-0x200], R13 ;  /* 0xfffe000d04007986 */ /* 0x008fe8000c101906 */
        /* <DEDUP_REMOVED lines=13> */
[----:B------:R-:W-:-:S07]  /*3360*/  IMAD.MOV.U32 R5, RZ, RZ, R7 ;  /* 0x000000ffff057224 */ /* 0x000fce00078e0007 */
.L_x_34:
[----:B------:R-:W-:Y:S05]  /*3370*/  BSYNC.RECONVERGENT B0 ;  /* 0x0000000000007941 */ /* 0x000fea0003800200 */
.L_x_33:
[----:B------:R-:W-:-:S13]  /*3380*/  ISETP.LT.OR P0, PT, R3, R40, P0 ;  /* 0x000000280300720c */ /* 0x000fda0000701670 */
[----:B------:R-:W-:Y:S05]  /*3390*/  @!P0 EXIT ;  /* 0x000000000000894d */ /* 0x000fea0003800000 */
[----:B------:R-:W0:Y:S04]  /*33a0*/  LDS R3, [R2+-0x100] ;  /* 0xffff000002037984 */ /* 0x000e280000000800 */
[----:B------:R-:W1:Y:S04]  /*33b0*/  LDS R9, [R2+-0x80] ;  /* 0xffff800002097984 */ /* 0x000e680000000800 */
[----:B------:R-:W2:Y:S04]  /*33c0*/  LDS R13, [R2] ;  /* 0x00000000020d7984 */ /* 0x000ea80000000800 */
[----:B------:R-:W3:Y:S04]  /*33d0*/  LDS R17, [R2+0x80] ;  /* 0x0000800002117984 */ /* 0x000ee80000000800 */
[----:B------:R-:W4:Y:S04]  /*33e0*/  LDS R7, [R0+-0x100] ;  /* 0xffff000000077984 */ /* 0x000f280000000800 */
[----:B------:R-:W5:Y:S04]  /*33f0*/  LDS R11, [R0+-0x80] ;  /* 0xffff8000000b7984 */ /* 0x000f680000000800 */
[----:B------:R-:W5:Y:S04]  /*3400*/  LDS R15, [R0] ;  /* 0x00000000000f7984 */ /* 0x000f680000000800 */
[----:B------:R-:W5:Y:S04]  /*3410*/  LDS R19, [R0+0x80] ;  /* 0x0000800000137984 */ /* 0x000f680000000800 */
[----:B0-----:R-:W-:Y:S04]  /*3420*/  STG.E desc[UR6][R4.64+-0x304], R3 ;  /* 0xfffcfc0304007986 */ /* 0x001fe8000c101906 */
[----:B-1----:R-:W-:Y:S04]  /*3430*/  STG.E desc[UR6][R4.64+-0x204], R9 ;  /* 0xfffdfc0904007986 */ /* 0x002fe8000c101906 */
[----:B--2---:R-:W-:Y:S04]  /*3440*/  STG.E desc[UR6][R4.64+-0x104], R13 ;  /* 0xfffefc0d04007986 */ /* 0x004fe8000c101906 */
[----:B---3--:R-:W-:Y:S04]  /*3450*/  STG.E desc[UR6][R4.64+-0x4], R17 ;  /* 0xfffffc1104007986 */ /* 0x008fe8000c101906 */
[----:B----4-:R-:W-:Y:S04]  /*3460*/  STG.E desc[UR6][R4.64+-0x300], R7 ;  /* 0xfffd000704007986 */ /* 0x010fe8000c101906 */
[----:B-----5:R-:W-:Y:S04]  /*3470*/  STG.E desc[UR6][R4.64+-0x200], R11 ;  /* 0xfffe000b04007986 */ /* 0x020fe8000c101906 */
[----:B------:R-:W-:Y:S04]  /*3480*/  STG.E desc[UR6][R4.64+-0x100], R15 ;  /* 0xffff000f04007986 */ /* 0x000fe8000c101906 */
[----:B------:R-:W-:Y:S01]  /*3490*/  STG.E desc[UR6][R4.64], R19 ;  /* 0x0000001304007986 */ /* 0x000fe2000c101906 */
[----:B------:R-:W-:Y:S05]  /*34a0*/  EXIT ;  /* 0x000000000000794d */ /* 0x000fea0003800000 */
.L_x_4:
[----:B------:R-:W-:Y:S02]  /*34b0*/  IMAD.MOV.U32 R0, RZ, RZ, RZ ;  /* 0x000000ffff007224 */ /* 0x000fe400078e00ff */
[----:B------:R-:W-:Y:S02]  /*34c0*/  IMAD.MOV.U32 R7, RZ, RZ, 0x1f ;  /* 0x0000001fff077424 */ /* 0x000fe400078e00ff */
[----:B------:R-:W-:-:S07]  /*34d0*/  IMAD.MOV.U32 R5, RZ, RZ, -0x1 ;  /* 0xffffffffff057424 */ /* 0x000fce00078e00ff */
[----:B-----5:R-:W-:Y:S05]  /*34e0*/  WARPSYNC.COLLECTIVE R5, `(.L_x_35) ;  /* 0x0000000005087348 */ /* 0x020fea0003c00000 */
[----:B-----5:R0:W1:Y:S02]  /*34f0*/  SHFL.IDX P0, R34, R2, R0, R7 ;  /* 0x0000000002227389 */ /* 0x0200640000000007 */
[----:B01----:R-:W-:Y:S05]  /*3500*/  ENDCOLLECTIVE ;  /* 0x000000000000791b */ /* 0x003fea0003800000 */
.L_x_35:
[----:B------:R-:W-:Y:S02]  /*3510*/  IMAD.MOV.U32 R2, RZ, RZ, R3 ;  /* 0x000000ffff027224 */ /* 0x000fe400078e0003 */
[----:B------:R-:W-:-:S07]  /*3520*/  IMAD.MOV.U32 R33, RZ, RZ, R34 ;  /* 0x000000ffff217224 */ /* 0x000fce00078e0022 */
[----:B------:R-:W-:Y:S05]  /*3530*/  WARPSYNC.COLLECTIVE R5, `(.L_x_36) ;  /* 0x0000000005087348 */ /* 0x000fea0003c00000 */
[----:B------:R0:W1:Y:S02]  /*3540*/  SHFL.IDX P0, R34, R2, R0, R7 ;  /* 0x0000000002227389 */ /* 0x0000640000000007 */
[----:B01----:R-:W-:Y:S05]  /*3550*/  ENDCOLLECTIVE ;  /* 0x000000000000791b */ /* 0x003fea0003800000 */
.L_x_36:
[----:B------:R-:W-:Y:S05]  /*3560*/  BRA `(.L_x_1) ;  /* 0xffffffd400987947 */ /* 0x000fea000383ffff */
.L_x_15:
[----:B------:R-:W-:Y:S01]  /*3570*/  BSSY B0, `(.L_x_37) ;  /* 0x0000005000007945 */ /* 0x000fe20003800000 */
[----:B------:R-:W-:-:S07]  /*3580*/  IMAD.MOV.U32 R5, RZ, RZ, -0x1 ;  /* 0xffffffffff057424 */ /* 0x000fce00078e00ff */
[----:B0-----:R-:W-:Y:S05]  /*3590*/  WARPSYNC.COLLECTIVE R5, `(.L_x_38) ;  /* 0x0000000005087348 */ /* 0x001fea0003c00000 */
[----:B------:R-:W-:Y:S01]  /*35a0*/  NOP ;  /* 0x0000000000007918 */ /* 0x000fe20000000000 */
[----:B0-----:R-:W-:Y:S05]  /*35b0*/  ENDCOLLECTIVE ;  /* 0x000000000000791b */ /* 0x001fea0003800000 */
.L_x_38:
[----:B------:R-:W-:Y:S05]  /*35c0*/  BSYNC B0 ;  /* 0x0000000000007941 */ /* 0x000fea0003800000 */
.L_x_37:
[----:B------:R-:W-:Y:S05]  /*35d0*/  BRA `(.L_x_39) ;  /* 0xffffffec00807947 */ /* 0x000fea000383ffff */
.L_x_24:
[----:B------:R-:W-:Y:S01]  /*35e0*/  BSSY B2, `(.L_x_40) ;  /* 0x0000005000027945 */ /* 0x000fe20003800000 */
[----:B------:R-:W-:-:S07]  /*35f0*/  IMAD.MOV.U32 R5, RZ, RZ, -0x1 ;  /* 0xffffffffff057424 */ /* 0x000fce00078e00ff */
[----:B------:R-:W-:Y:S05]  /*3600*/  WARPSYNC.COLLECTIVE R5, `(.L_x_41) ;  /* 0x0000000005087348 */ /* 0x000fea0003c00000 */
[----:B------:R-:W-:Y:S01]  /*3610*/  NOP ;  /* 0x0000000000007918 */ /* 0x000fe20000000000 */
[----:B------:R-:W-:Y:S05]  /*3620*/  ENDCOLLECTIVE ;  /* 0x000000000000791b */ /* 0x000fea0003800000 */
.L_x_41:
[----:B------:R-:W-:Y:S05]  /*3630*/  BSYNC B2 ;  /* 0x0000000000027941 */ /* 0x000fea0003800000 */
.L_x_40:
[----:B------:R-:W-:Y:S05]  /*3640*/  BRA `(.L_x_42) ;  /* 0xfffffff000307947 */ /* 0x000fea000383ffff */
.L_x_43:
[----:B------:R-:W-:-:S00]  /*3650*/  BRA `(.L_x_43) ;  /* 0xfffffffc00fc7947 */ /* 0x000fc0000383ffff */
[----:B------:R-:W-:-:S00]  /*3660*/  NOP ;  /* 0x0000000000007918 */ /* 0x000fc00000000000 */
        /* <DEDUP_REMOVED lines=9> */
.L_x_44:


//--------------------- .nv.shared._Z10knn_kernelPK6float2iS1_iPSt4pairIifEii --------------------------
	.section	.nv.shared._Z10knn_kernelPK6float2iS1_iPSt4pairIifEii,"aw",@nobits
	.sectionflags	@""
	.align	16
	.zero		1024


//--------------------- .nv.shared.reserved.0     --------------------------
	.section	.nv.shared.reserved.0,"aw",@nobits
	.weak		__nv_reservedSMEM_offset_0_alias
	.size		__nv_reservedSMEM_offset_0_alias, 0, 64
	.other		__nv_reservedSMEM_offset_0_alias,@"STO_CUDA_RESERVED_SHARED STV_DEFAULT"
__nv_reservedSMEM_offset_0_alias:
	.zero		0
	.zero		64


//--------------------- .nv.constant0._Z10knn_kernelPK6float2iS1_iPSt4pairIifEii --------------------------
	.section	.nv.constant0._Z10knn_kernelPK6float2iS1_iPSt4pairIifEii,"a",@progbits
	.sectionflags	@""
	.align	4
.nv.constant0._Z10knn_kernelPK6float2iS1_iPSt4pairIifEii:
	.zero		944


//--------------------- SYMBOLS --------------------------

	.type		.nv.reservedSmem.offset0,@object
	.size		.nv.reservedSmem.offset0,0x4
	.type		.nv.reservedSmem.cap,@object
	.size		.nv.reservedSmem.cap,0x4
